	.target	sm_80

	.elftype	@"ET_EXEC"


//--------------------- .note.nv.tkinfo           --------------------------
	.section	.note.nv.tkinfo,"",@"SHT_NOTE"
	.sectionflags	@"SHF_NOTE_NV_TKINFO"
	.tkinfo
        /*0018*/ 	.word	0x00000002
        /*0030*/ 	.string	""
        /*0030*/ 	.string	"ptxas"
        /*0030*/ 	.string	"Cuda compilation tools, release 13.0, V13.0.88"
        /*0030*/ 	.string	"Build cuda_13.0.r13.0/compiler.36424714_0"
        /*0030*/ 	.string	"-v  -suppress-debug-info  -lineinfo  -arch sm_80 "



//--------------------- .note.nv.cuinfo           --------------------------
	.section	.note.nv.cuinfo,"",@"SHT_NOTE"
	.sectionflags	@"SHF_NOTE_NV_CUINFO"
        /*0018*/ 	.short	0x0002
        /*001a*/ 	.short	0x0050
        /*001c*/ 	.short	0x0082
	.zero		2


//--------------------- .nv.info                  --------------------------
	.section	.nv.info,"",@"SHT_CUDA_INFO"
	.align	4


	//----- nvinfo : EIATTR_REGCOUNT
	.align		4
        /*0000*/ 	.byte	0x04, 0x2f
        /*0002*/ 	.short	(.L_1 - .L_0)
	.align		4
.L_0:
        /*0004*/ 	.word	index@(matmul_kernel)
        /*0008*/ 	.word	0x000000ff


	//----- nvinfo : EIATTR_FRAME_SIZE
	.align		4
.L_1:
        /*000c*/ 	.byte	0x04, 0x11
        /*000e*/ 	.short	(.L_3 - .L_2)
	.align		4
.L_2:
        /*0010*/ 	.word	index@(matmul_kernel)
        /*0014*/ 	.word	0x00000000


	//----- nvinfo : EIATTR_MIN_STACK_SIZE
	.align		4
.L_3:
        /*0018*/ 	.byte	0x04, 0x12
        /*001a*/ 	.short	(.L_5 - .L_4)
	.align		4
.L_4:
        /*001c*/ 	.word	index@(matmul_kernel)
        /*0020*/ 	.word	0x00000000
.L_5:


//--------------------- .nv.info.matmul_kernel    --------------------------
	.section	.nv.info.matmul_kernel,"",@"SHT_CUDA_INFO"
	.sectionflags	@""
	.align	4


	//----- nvinfo : EIATTR_CUDA_API_VERSION
	.align		4
        /*0000*/ 	.byte	0x04, 0x37
        /*0002*/ 	.short	(.L_7 - .L_6)
.L_6:
        /*0004*/ 	.word	0x00000082


	//----- nvinfo : EIATTR_SW2861232_WAR
	.align		4
.L_7:
        /*0008*/ 	.byte	0x01, 0x35
	.zero		2


	//----- nvinfo : EIATTR_PARAM_CBANK
	.align		4
        /*000c*/ 	.byte	0x04, 0x0a
        /*000e*/ 	.short	(.L_9 - .L_8)
	.align		4
.L_8:
        /*0010*/ 	.word	index@(.nv.constant0.matmul_kernel)
        /*0014*/ 	.short	0x0160
        /*0016*/ 	.short	0x0050


	//----- nvinfo : EIATTR_CBANK_PARAM_SIZE
	.align		4
.L_9:
        /*0018*/ 	.byte	0x03, 0x19
        /*001a*/ 	.short	0x0050


	//----- nvinfo : EIATTR_KPARAM_INFO
	.align		4
        /*001c*/ 	.byte	0x04, 0x17
        /*001e*/ 	.short	(.L_11 - .L_10)
.L_10:
        /*0020*/ 	.word	0x00000000
        /*0024*/ 	.short	0x000d
        /*0026*/ 	.short	0x0048
        /*0028*/ 	.byte	0x00, 0xf4, 0x21, 0x00


	//----- nvinfo : EIATTR_KPARAM_INFO
	.align		4
.L_11:
        /*002c*/ 	.byte	0x04, 0x17
        /*002e*/ 	.short	(.L_13 - .L_12)
.L_12:
        /*0030*/ 	.word	0x00000000
        /*0034*/ 	.short	0x000c
        /*0036*/ 	.short	0x0040
        /*0038*/ 	.byte	0x00, 0xf4, 0x21, 0x00


	//----- nvinfo : EIATTR_KPARAM_INFO
	.align		4
.L_13:
        /*003c*/ 	.byte	0x04, 0x17
        /*003e*/ 	.short	(.L_15 - .L_14)
.L_14:
        /*0040*/ 	.word	0x00000000
        /*0044*/ 	.short	0x000b
        /*0046*/ 	.short	0x0038
        /*0048*/ 	.byte	0x00, 0xf0, 0x11, 0x00


	//----- nvinfo : EIATTR_KPARAM_INFO
	.align		4
.L_15:
        /*004c*/ 	.byte	0x04, 0x17
        /*004e*/ 	.short	(.L_17 - .L_16)
.L_16:
        /*0050*/ 	.word	0x00000000
        /*0054*/ 	.short	0x000a
        /*0056*/ 	.short	0x0034
        /*0058*/ 	.byte	0x00, 0xf0, 0x11, 0x00


	//----- nvinfo : EIATTR_KPARAM_INFO
	.align		4
.L_17:
        /*005c*/ 	.byte	0x04, 0x17
        /*005e*/ 	.short	(.L_19 - .L_18)
.L_18:
        /*0060*/ 	.word	0x00000000
        /*0064*/ 	.short	0x0009
        /*0066*/ 	.short	0x0030
        /*0068*/ 	.byte	0x00, 0xf0, 0x11, 0x00


	//----- nvinfo : EIATTR_KPARAM_INFO
	.align		4
.L_19:
        /*006c*/ 	.byte	0x04, 0x17
        /*006e*/ 	.short	(.L_21 - .L_20)
.L_20:
        /*0070*/ 	.word	0x00000000
        /*0074*/ 	.short	0x0008
        /*0076*/ 	.short	0x002c
        /*0078*/ 	.byte	0x00, 0xf0, 0x11, 0x00


	//----- nvinfo : EIATTR_KPARAM_INFO
	.align		4
.L_21:
        /*007c*/ 	.byte	0x04, 0x17
        /*007e*/ 	.short	(.L_23 - .L_22)
.L_22:
        /*0080*/ 	.word	0x00000000
        /*0084*/ 	.short	0x0007
        /*0086*/ 	.short	0x0028
        /*0088*/ 	.byte	0x00, 0xf0, 0x11, 0x00


	//----- nvinfo : EIATTR_KPARAM_INFO
	.align		4
.L_23:
        /*008c*/ 	.byte	0x04, 0x17
        /*008e*/ 	.short	(.L_25 - .L_24)
.L_24:
        /*0090*/ 	.word	0x00000000
        /*0094*/ 	.short	0x0006
        /*0096*/ 	.short	0x0024
        /*0098*/ 	.byte	0x00, 0xf0, 0x11, 0x00


	//----- nvinfo : EIATTR_KPARAM_INFO
	.align		4
.L_25:
        /*009c*/ 	.byte	0x04, 0x17
        /*009e*/ 	.short	(.L_27 - .L_26)
.L_26:
        /*00a0*/ 	.word	0x00000000
        /*00a4*/ 	.short	0x0005
        /*00a6*/ 	.short	0x0020
        /*00a8*/ 	.byte	0x00, 0xf0, 0x11, 0x00


	//----- nvinfo : EIATTR_KPARAM_INFO
	.align		4
.L_27:
        /*00ac*/ 	.byte	0x04, 0x17
        /*00ae*/ 	.short	(.L_29 - .L_28)
.L_28:
        /*00b0*/ 	.word	0x00000000
        /*00b4*/ 	.short	0x0004
        /*00b6*/ 	.short	0x001c
        /*00b8*/ 	.byte	0x00, 0xf0, 0x11, 0x00


	//----- nvinfo : EIATTR_KPARAM_INFO
	.align		4
.L_29:
        /*00bc*/ 	.byte	0x04, 0x17
        /*00be*/ 	.short	(.L_31 - .L_30)
.L_30:
        /*00c0*/ 	.word	0x00000000
        /*00c4*/ 	.short	0x0003
        /*00c6*/ 	.short	0x0018
        /*00c8*/ 	.byte	0x00, 0xf0, 0x11, 0x00


	//----- nvinfo : EIATTR_KPARAM_INFO
	.align		4
.L_31:
        /*00cc*/ 	.byte	0x04, 0x17
        /*00ce*/ 	.short	(.L_33 - .L_32)
.L_32:
        /*00d0*/ 	.word	0x00000000
        /*00d4*/ 	.short	0x0002
        /*00d6*/ 	.short	0x0010
        /*00d8*/ 	.byte	0x00, 0xf4, 0x21, 0x00


	//----- nvinfo : EIATTR_KPARAM_INFO
	.align		4
.L_33:
        /*00dc*/ 	.byte	0x04, 0x17
        /*00de*/ 	.short	(.L_35 - .L_34)
.L_34:
        /*00e0*/ 	.word	0x00000000
        /*00e4*/ 	.short	0x0001
        /*00e6*/ 	.short	0x0008
        /*00e8*/ 	.byte	0x00, 0xf4, 0x21, 0x00


	//----- nvinfo : EIATTR_KPARAM_INFO
	.align		4
.L_35:
        /*00ec*/ 	.byte	0x04, 0x17
        /*00ee*/ 	.short	(.L_37 - .L_36)
.L_36:
        /*00f0*/ 	.word	0x00000000
        /*00f4*/ 	.short	0x0000
        /*00f6*/ 	.short	0x0000
        /*00f8*/ 	.byte	0x00, 0xf4, 0x21, 0x00


	//----- nvinfo : EIATTR_MAXREG_COUNT
	.align		4
.L_37:
        /*00fc*/ 	.byte	0x03, 0x1b
        /*00fe*/ 	.short	0x00ff


	//----- nvinfo : EIATTR_NUM_BARRIERS
	.align		4
        /*0100*/ 	.byte	0x02, 0x4c
        /*0102*/ 	.byte	0x01
	.zero		1


	//----- nvinfo : EIATTR_MERCURY_ISA_VERSION
	.align		4
        /*0104*/ 	.byte	0x03, 0x5f
        /*0106*/ 	.short	0x0000


	//----- nvinfo : EIATTR_EXIT_INSTR_OFFSETS
	.align		4
        /*0108*/ 	.byte	0x04, 0x1c
        /*010a*/ 	.short	(.L_39 - .L_38)


	//   ....[0]....
.L_38:
        /*010c*/ 	.word	0x00003780


	//   ....[1]....
        /*0110*/ 	.word	0x000037b0


	//----- nvinfo : EIATTR_REQNTID
	.align		4
.L_39:
        /*0114*/ 	.byte	0x04, 0x10
        /*0116*/ 	.short	(.L_41 - .L_40)
.L_40:
        /*0118*/ 	.word	0x00000100
        /*011c*/ 	.word	0x00000001
        /*0120*/ 	.word	0x00000001
.L_41:


//--------------------- .nv.callgraph             --------------------------
	.section	.nv.callgraph,"",@"SHT_CUDA_CALLGRAPH"
	.align	4
	.sectionentsize	8
	.align		4
        /*0000*/ 	.word	0x00000000
	.align		4
        /*0004*/ 	.word	0xffffffff
	.align		4
        /*0008*/ 	.word	0x00000000
	.align		4
        /*000c*/ 	.word	0xfffffffe
	.align		4
        /*0010*/ 	.word	0x00000000
	.align		4
        /*0014*/ 	.word	0xfffffffd
	.align		4
        /*0018*/ 	.word	0x00000000
	.align		4
        /*001c*/ 	.word	0xfffffffc


//--------------------- .nv.rel.action            --------------------------
	.section	.nv.rel.action,"",@"SHT_CUDA_RELOCINFO"
	.align	8
	.sectionentsize	8
        /*0000*/ 	.byte	0x73, 0x00, 0x00, 0x00, 0x00, 0x00, 0x00, 0x00, 0x00, 0x00, 0x00, 0x11, 0x25, 0x00, 0x05, 0x36


//--------------------- .nv.constant0.matmul_kernel --------------------------
	.section	.nv.constant0.matmul_kernel,"a",@progbits
	.sectionflags	@""
	.align	4
.nv.constant0.matmul_kernel:
	.zero		432


//--------------------- .text.matmul_kernel       --------------------------
	.section	.text.matmul_kernel,"ax",@progbits
	.sectioninfo	@"SHI_REGISTERS=255"
	.align	128
        .global         matmul_kernel
        .type           matmul_kernel,@function
        .size           matmul_kernel,(.L_x_4 - matmul_kernel)
        .other          matmul_kernel,@"STO_CUDA_ENTRY STV_DEFAULT"
matmul_kernel:
.text.matmul_kernel:
[----:B------:R-:W-:Y:S02]  /*0000*/  IMAD.MOV.U32 R1, RZ, RZ, c[0x0][0x28] ;  /* 0x00000a00ff017624 */ /* 0x000fe400078e00ff */
[----:B------:R-:W-:Y:S01]  /*0010*/  IMAD.MOV.U32 R0, RZ, RZ, c[0x0][0x17c] ;  /* 0x00005f00ff007624 */ /* 0x000fe200078e00ff */
[----:B------:R-:W0:Y:S01]  /*0020*/  S2R R5, SR_CTAID.X ;  /* 0x0000000000057919 */ /* 0x000e220000002500 */
[----:B------:R-:W-:Y:S01]  /*0030*/  IMAD.MOV.U32 R18, RZ, RZ, c[0x0][0x180] ;  /* 0x00006000ff127624 */ /* 0x000fe200078e00ff */
[----:B------:R-:W-:Y:S02]  /*0040*/  ULDC.64 UR6, c[0x0][0x118] ;  /* 0x0000460000067ab9 */ /* 0x000fe40000000a00 */
[----:B------:R-:W-:Y:S01]  /*0050*/  IADD3 R0, R0, 0xf, RZ ;  /* 0x0000000f00007810 */ /* 0x000fe20007ffe0ff */
[----:B------:R-:W1:Y:S01]  /*0060*/  S2R R13, SR_TID.X ;  /* 0x00000000000d7919 */ /* 0x000e620000002100 */
[----:B------:R-:W-:Y:S02]  /*0070*/  IADD3 R18, R18, 0x7f, RZ ;  /* 0x0000007f12127810 */ /* 0x000fe40007ffe0ff */
[----:B------:R-:W-:-:S04]  /*0080*/  SHF.R.S32.HI R3, RZ, 0x1f, R0 ;  /* 0x0000001fff037819 */ /* 0x000fc80000011400 */
[----:B------:R-:W-:-:S04]  /*0090*/  LEA.HI R3, R3, R0, RZ, 0x4 ;  /* 0x0000000003037211 */ /* 0x000fc800078f20ff */
[----:B------:R-:W-:-:S05]  /*00a0*/  SHF.R.S32.HI R3, RZ, 0x4, R3 ;  /* 0x00000004ff037819 */ /* 0x000fca0000011403 */
[----:B------:R-:W-:Y:S01]  /*00b0*/  IMAD.SHL.U32 R4, R3, 0x8, RZ ;  /* 0x0000000803047824 */ /* 0x000fe200078e00ff */
[----:B0-----:R-:W-:-:S04]  /*00c0*/  IABS R8, R5 ;  /* 0x0000000500087213 */ /* 0x001fc80000000000 */
[-C--:B------:R-:W-:Y:S02]  /*00d0*/  IABS R7, R4.reuse ;  /* 0x0000000400077213 */ /* 0x080fe40000000000 */
[----:B------:R-:W-:Y:S02]  /*00e0*/  IABS R10, R4 ;  /* 0x00000004000a7213 */ /* 0x000fe40000000000 */
[----:B------:R-:W0:Y:S01]  /*00f0*/  I2F.RP R0, R7 ;  /* 0x0000000700007306 */ /* 0x000e220000209400 */
[----:B-1----:R-:W-:Y:S02]  /*0100*/  SHF.R.U32.HI R182, RZ, 0x7, R13 ;  /* 0x00000007ffb67819 */ /* 0x002fe4000001160d */
[----:B------:R-:W-:Y:S02]  /*0110*/  LOP3.LUT R183, R13, 0x7f, RZ, 0xc0, !PT ;  /* 0x0000007f0db77812 */ /* 0x000fe400078ec0ff */
[----:B------:R-:W-:-:S03]  /*0120*/  SGXT.U32 R182, R182, 0x1 ;  /* 0x00000001b6b6781a */ /* 0x000fc60000000000 */
[----:B0-----:R-:W0:Y:S02]  /*0130*/  MUFU.RCP R0, R0 ;  /* 0x0000000000007308 */ /* 0x001e240000001000 */
[----:B0-----:R-:W-:Y:S01]  /*0140*/  IADD3 R2, R0, 0xffffffe, RZ ;  /* 0x0ffffffe00027810 */ /* 0x001fe20007ffe0ff */
[----:B------:R-:W-:-:S05]  /*0150*/  IMAD.MOV R0, RZ, RZ, -R10 ;  /* 0x000000ffff007224 */ /* 0x000fca00078e0a0a */
[----:B------:R0:W1:Y:S02]  /*0160*/  F2I.FTZ.U32.TRUNC.NTZ R3, R2 ;  /* 0x0000000200037305 */ /* 0x000064000021f000 */
[----:B0-----:R-:W-:Y:S02]  /*0170*/  IMAD.MOV.U32 R2, RZ, RZ, RZ ;  /* 0x000000ffff027224 */ /* 0x001fe400078e00ff */
[----:B-1----:R-:W-:-:S04]  /*0180*/  IMAD.MOV R6, RZ, RZ, -R3 ;  /* 0x000000ffff067224 */ /* 0x002fc800078e0a03 */
[----:B------:R-:W-:Y:S02]  /*0190*/  IMAD R9, R6, R7, RZ ;  /* 0x0000000706097224 */ /* 0x000fe400078e02ff */
[----:B------:R-:W-:Y:S02]  /*01a0*/  IMAD.MOV.U32 R6, RZ, RZ, R8 ;  /* 0x000000ffff067224 */ /* 0x000fe400078e0008 */
[----:B------:R-:W-:-:S06]  /*01b0*/  IMAD.HI.U32 R3, R3, R9, R2 ;  /* 0x0000000903037227 */ /* 0x000fcc00078e0002 */
[----:B------:R-:W-:-:S04]  /*01c0*/  IMAD.HI.U32 R3, R3, R6, RZ ;  /* 0x0000000603037227 */ /* 0x000fc800078e00ff */
[----:B------:R-:W-:-:S05]  /*01d0*/  IMAD R0, R3, R0, R6 ;  /* 0x0000000003007224 */ /* 0x000fca00078e0206 */
[----:B------:R-:W-:-:S13]  /*01e0*/  ISETP.GT.U32.AND P1, PT, R7, R0, PT ;  /* 0x000000000700720c */ /* 0x000fda0003f24070 */
[----:B------:R-:W-:Y:S01]  /*01f0*/  @!P1 IMAD.IADD R0, R0, 0x1, -R7 ;  /* 0x0000000100009824 */ /* 0x000fe200078e0a07 */
[----:B------:R-:W-:Y:S02]  /*0200*/  @!P1 IADD3 R3, R3, 0x1, RZ ;  /* 0x0000000103039810 */ /* 0x000fe40007ffe0ff */
[----:B------:R-:W-:Y:S02]  /*0210*/  ISETP.NE.AND P1, PT, R4, RZ, PT ;  /* 0x000000ff0400720c */ /* 0x000fe40003f25270 */
[----:B------:R-:W-:Y:S02]  /*0220*/  ISETP.GE.U32.AND P0, PT, R0, R7, PT ;  /* 0x000000070000720c */ /* 0x000fe40003f06070 */
[----:B------:R-:W-:-:S04]  /*0230*/  LOP3.LUT R0, R5, R4, RZ, 0x3c, !PT ;  /* 0x0000000405007212 */ /* 0x000fc800078e3cff */
[----:B------:R-:W-:Y:S01]  /*0240*/  ISETP.GE.AND P2, PT, R0, RZ, PT ;  /* 0x000000ff0000720c */ /* 0x000fe20003f46270 */
[----:B------:R-:W-:-:S05]  /*0250*/  IMAD.MOV.U32 R0, RZ, RZ, c[0x0][0x178] ;  /* 0x00005e00ff007624 */ /* 0x000fca00078e00ff */
[----:B------:R-:W-:Y:S02]  /*0260*/  IADD3 R0, R0, 0x7f, RZ ;  /* 0x0000007f00007810 */ /* 0x000fe40007ffe0ff */
[----:B------:R-:W-:-:S05]  /*0270*/  @P0 IADD3 R3, R3, 0x1, RZ ;  /* 0x0000000103030810 */ /* 0x000fca0007ffe0ff */
[----:B------:R-:W-:Y:S01]  /*0280*/  IMAD.MOV.U32 R2, RZ, RZ, R3 ;  /* 0x000000ffff027224 */ /* 0x000fe200078e0003 */
[----:B------:R-:W-:-:S03]  /*0290*/  SHF.R.S32.HI R3, RZ, 0x1f, R0 ;  /* 0x0000001fff037819 */ /* 0x000fc60000011400 */
[----:B------:R-:W-:Y:S01]  /*02a0*/  @!P2 IMAD.MOV R2, RZ, RZ, -R2 ;  /* 0x000000ffff02a224 */ /* 0x000fe200078e0a02 */
[----:B------:R-:W-:Y:S02]  /*02b0*/  @!P1 LOP3.LUT R2, RZ, R4, RZ, 0x33, !PT ;  /* 0x00000004ff029212 */ /* 0x000fe400078e33ff */
[----:B------:R-:W-:-:S03]  /*02c0*/  LEA.HI R3, R3, R0, RZ, 0x7 ;  /* 0x0000000003037211 */ /* 0x000fc600078f38ff */
[----:B------:R-:W-:Y:S02]  /*02d0*/  IMAD.SHL.U32 R6, R2, 0x8, RZ ;  /* 0x0000000802067824 */ /* 0x000fe400078e00ff */
[----:B------:R-:W-:-:S03]  /*02e0*/  IMAD.MOV R2, RZ, RZ, -R2 ;  /* 0x000000ffff027224 */ /* 0x000fc600078e0a02 */
[----:B------:R-:W-:Y:S01]  /*02f0*/  LEA.HI.SX32 R3, R3, -R6, 0x19 ;  /* 0x8000000603037211 */ /* 0x000fe200078fcaff */
[----:B------:R-:W-:-:S03]  /*0300*/  IMAD R4, R4, R2, R5 ;  /* 0x0000000204047224 */ /* 0x000fc600078e0205 */
[----:B------:R-:W-:Y:S02]  /*0310*/  IMNMX R11, R3, 0x8, PT ;  /* 0x00000008030b7817 */ /* 0x000fe40003800200 */
[----:B------:R-:W-:Y:S02]  /*0320*/  IABS R9, R4 ;  /* 0x0000000400097213 */ /* 0x000fe40000000000 */
[----:B------:R-:W-:-:S04]  /*0330*/  IABS R7, R11 ;  /* 0x0000000b00077213 */ /* 0x000fc80000000000 */
[----:B------:R-:W0:Y:S08]  /*0340*/  I2F.RP R0, R7 ;  /* 0x0000000700007306 */ /* 0x000e300000209400 */
[----:B0-----:R-:W0:Y:S02]  /*0350*/  MUFU.RCP R0, R0 ;  /* 0x0000000000007308 */ /* 0x001e240000001000 */
[----:B0-----:R-:W-:-:S06]  /*0360*/  IADD3 R3, R0, 0xffffffe, RZ ;  /* 0x0ffffffe00037810 */ /* 0x001fcc0007ffe0ff */
[----:B------:R-:W0:Y:S02]  /*0370*/  F2I.FTZ.U32.TRUNC.NTZ R3, R3 ;  /* 0x0000000300037305 */ /* 0x000e24000021f000 */
[----:B0-----:R-:W-:-:S04]  /*0380*/  IMAD.MOV R8, RZ, RZ, -R3 ;  /* 0x000000ffff087224 */ /* 0x001fc800078e0a03 */
[----:B------:R-:W-:Y:S01]  /*0390*/  IMAD.MOV.U32 R2, RZ, RZ, R8 ;  /* 0x000000ffff027224 */ /* 0x000fe200078e0008 */
[----:B------:R-:W-:-:S03]  /*03a0*/  IABS R8, R11 ;  /* 0x0000000b00087213 */ /* 0x000fc60000000000 */
[----:B------:R-:W-:Y:S02]  /*03b0*/  IMAD R5, R2, R7, RZ ;  /* 0x0000000702057224 */ /* 0x000fe400078e02ff */
[----:B------:R-:W-:Y:S02]  /*03c0*/  IMAD.MOV.U32 R2, RZ, RZ, RZ ;  /* 0x000000ffff027224 */ /* 0x000fe400078e00ff */
[----:B------:R-:W-:Y:S02]  /*03d0*/  IMAD.MOV R0, RZ, RZ, -R8 ;  /* 0x000000ffff007224 */ /* 0x000fe400078e0a08 */
        /* <DEDUP_REMOVED lines=9> */
[----:B------:R-:W-:-:S07]  /*0470*/  ISETP.GE.AND P2, PT, R0, RZ, PT ;  /* 0x000000ff0000720c */ /* 0x000fce0003f46270 */
[----:B------:R-:W-:Y:S02]  /*0480*/  @P0 IADD3 R2, R2, 0x1, RZ ;  /* 0x0000000102020810 */ /* 0x000fe40007ffe0ff */
[----:B------:R-:W-:-:S04]  /*0490*/  ISETP.GT.AND P0, PT, R18, 0x7f, PT ;  /* 0x0000007f1200780c */ /* 0x000fc80003f04270 */
[----:B------:R-:W-:Y:S01]  /*04a0*/  @!P2 IMAD.MOV R2, RZ, RZ, -R2 ;  /* 0x000000ffff02a224 */ /* 0x000fe200078e0a02 */
[----:B------:R-:W-:-:S05]  /*04b0*/  @!P1 LOP3.LUT R2, RZ, R11, RZ, 0x33, !PT ;  /* 0x0000000bff029212 */ /* 0x000fca00078e33ff */
[----:B------:R-:W-:Y:S02]  /*04c0*/  IMAD.MOV R0, RZ, RZ, -R2 ;  /* 0x000000ffff007224 */ /* 0x000fe400078e0a02 */
[----:B------:R-:W-:Y:S01]  /*04d0*/  IMAD.SHL.U32 R3, R2, 0x10, RZ ;  /* 0x0000001002037824 */ /* 0x000fe200078e00ff */
[----:B------:R-:W-:Y:S01]  /*04e0*/  @!P0 CS2R R64, SRZ ;  /* 0x0000000000408805 */ /* 0x000fe2000001ff00 */
[----:B------:R-:W-:Y:S01]  /*04f0*/  IMAD R0, R11, R0, R4 ;  /* 0x000000000b007224 */ /* 0x000fe200078e0204 */
[----:B------:R-:W-:Y:S01]  /*0500*/  @!P0 CS2R R66, SRZ ;  /* 0x0000000000428805 */ /* 0x000fe2000001ff00 */
[----:B------:R-:W-:Y:S01]  /*0510*/  @!P0 IMAD.SHL.U32 R12, R13, 0x2, RZ ;  /* 0x000000020d0c8824 */ /* 0x000fe200078e00ff */
[C---:B------:R-:W-:Y:S01]  /*0520*/  LOP3.LUT R11, R3.reuse, R182, RZ, 0xfc, !PT ;  /* 0x000000b6030b7212 */ /* 0x040fe200078efcff */
[----:B------:R-:W-:Y:S01]  /*0530*/  IMAD.IADD R0, R6, 0x1, R0 ;  /* 0x0000000106007824 */ /* 0x000fe200078e0200 */
[C-C-:B------:R-:W-:Y:S02]  /*0540*/  LOP3.LUT R10, R3.reuse, 0x2, R182.reuse, 0xfe, !PT ;  /* 0x00000002030a7812 */ /* 0x140fe400078efeb6 */
[----:B------:R-:W-:-:S02]  /*0550*/  LOP3.LUT R9, R3, 0x4, R182, 0xfe, !PT ;  /* 0x0000000403097812 */ /* 0x000fc400078efeb6 */
[C-C-:B------:R-:W-:Y:S02]  /*0560*/  LOP3.LUT R8, R3.reuse, 0x6, R182.reuse, 0xfe, !PT ;  /* 0x0000000603087812 */ /* 0x140fe400078efeb6 */
[C-C-:B------:R-:W-:Y:S02]  /*0570*/  LOP3.LUT R7, R3.reuse, 0x8, R182.reuse, 0xfe, !PT ;  /* 0x0000000803077812 */ /* 0x140fe400078efeb6 */
[C-C-:B------:R-:W-:Y:S02]  /*0580*/  LOP3.LUT R6, R3.reuse, 0xa, R182.reuse, 0xfe, !PT ;  /* 0x0000000a03067812 */ /* 0x140fe400078efeb6 */
[C-C-:B------:R-:W-:Y:S02]  /*0590*/  LOP3.LUT R5, R3.reuse, 0xc, R182.reuse, 0xfe, !PT ;  /* 0x0000000c03057812 */ /* 0x140fe400078efeb6 */
[----:B------:R-:W-:Y:S01]  /*05a0*/  LOP3.LUT R4, R3, 0xe, R182, 0xfe, !PT ;  /* 0x0000000e03047812 */ /* 0x000fe200078efeb6 */
[----:B------:R-:W-:Y:S01]  /*05b0*/  IMAD R3, R0, 0x80, R183 ;  /* 0x0000008000037824 */ /* 0x000fe200078e02b7 */
[----:B------:R-:W-:Y:S05]  /*05c0*/  @!P0 BRA `(.L_x_0) ;  /* 0x00002d2000008947 */ /* 0x000fea0003800000 */
[----:B------:R-:W-:Y:S01]  /*05d0*/  IABS R26, c[0x0][0x17c] ;  /* 0x00005f00001a7a13 */ /* 0x000fe20000000000 */
[----:B------:R-:W-:Y:S01]  /*05e0*/  IMAD.MOV.U32 R54, RZ, RZ, c[0x0][0x18c] ;  /* 0x00006300ff367624 */ /* 0x000fe200078e00ff */
[----:B------:R-:W-:Y:S01]  /*05f0*/  IABS R29, c[0x0][0x178] ;  /* 0x00005e00001d7a13 */ /* 0x000fe20000000000 */
[----:B------:R-:W-:Y:S01]  /*0600*/  IMAD.MOV.U32 R55, RZ, RZ, c[0x0][0x188] ;  /* 0x00006200ff377624 */ /* 0x000fe200078e00ff */
[----:B------:R-:W0:Y:S01]  /*0610*/  I2F.RP R2, R26 ;  /* 0x0000001a00027306 */ /* 0x000e220000209400 */
[----:B------:R-:W-:Y:S01]  /*0620*/  IABS R20, R4 ;  /* 0x0000000400147213 */ /* 0x000fe20000000000 */
[----:B------:R-:W-:Y:S01]  /*0630*/  IMAD R52, R183, c[0x0][0x18c], RZ ;  /* 0x00006300b7347a24 */ /* 0x000fe200078e02ff */
[----:B------:R-:W-:Y:S01]  /*0640*/  IABS R27, R7 ;  /* 0x00000007001b7213 */ /* 0x000fe20000000000 */
[C---:B------:R-:W-:Y:S01]  /*0650*/  IMAD R53, R182.reuse, c[0x0][0x188], RZ ;  /* 0x00006200b6357a24 */ /* 0x040fe200078e02ff */
[----:B------:R-:W-:Y:S01]  /*0660*/  IABS R22, R5 ;  /* 0x0000000500167213 */ /* 0x000fe20000000000 */
[----:B------:R-:W-:Y:S01]  /*0670*/  CS2R R64, SRZ ;  /* 0x0000000000407805 */ /* 0x000fe2000001ff00 */
[----:B------:R-:W-:Y:S01]  /*0680*/  IABS R24, R6 ;  /* 0x0000000600187213 */ /* 0x000fe20000000000 */
[----:B------:R-:W1:Y:S01]  /*0690*/  I2F.RP R0, R29 ;  /* 0x0000001d00007306 */ /* 0x000e620000209400 */
[----:B------:R-:W-:Y:S01]  /*06a0*/  IABS R56, R3 ;  /* 0x0000000300387213 */ /* 0x000fe20000000000 */
[----:B------:R-:W-:Y:S01]  /*06b0*/  CS2R R66, SRZ ;  /* 0x0000000000427805 */ /* 0x000fe2000001ff00 */
[----:B------:R-:W-:Y:S01]  /*06c0*/  LOP3.LUT P1, RZ, R13, 0x80, RZ, 0xc0, !PT ;  /* 0x000000800dff7812 */ /* 0x000fe2000782c0ff */
[----:B------:R-:W-:Y:S01]  /*06d0*/  CS2R R80, SRZ ;  /* 0x0000000000507805 */ /* 0x000fe2000001ff00 */
[C---:B------:R-:W-:Y:S01]  /*06e0*/  LOP3.LUT R181, R182.reuse, 0x2, RZ, 0xfc, !PT ;  /* 0x00000002b6b57812 */ /* 0x040fe200078efcff */
[----:B------:R-:W-:Y:S01]  /*06f0*/  CS2R R82, SRZ ;  /* 0x0000000000527805 */ /* 0x000fe2000001ff00 */
[C---:B------:R-:W-:Y:S01]  /*0700*/  LOP3.LUT R180, R182.reuse, 0x4, RZ, 0xfc, !PT ;  /* 0x00000004b6b47812 */ /* 0x040fe200078efcff */
[----:B0-----:R-:W0:Y:S01]  /*0710*/  MUFU.RCP R2, R2 ;  /* 0x0000000200027308 */ /* 0x001e220000001000 */
[----:B------:R-:W-:Y:S01]  /*0720*/  LOP3.LUT R179, R182, 0x6, RZ, 0xfc, !PT ;  /* 0x00000006b6b37812 */ /* 0x000fe200078efcff */
[----:B------:R-:W-:Y:S01]  /*0730*/  IMAD.SHL.U32 R54, R54, 0x80, RZ ;  /* 0x0000008036367824 */ /* 0x000fe200078e00ff */
[C---:B------:R-:W-:Y:S01]  /*0740*/  LOP3.LUT R178, R182.reuse, 0x8, RZ, 0xfc, !PT ;  /* 0x00000008b6b27812 */ /* 0x040fe200078efcff */
[----:B------:R-:W-:Y:S01]  /*0750*/  IMAD.SHL.U32 R55, R55, 0x80, RZ ;  /* 0x0000008037377824 */ /* 0x000fe200078e00ff */
[C---:B------:R-:W-:Y:S01]  /*0760*/  LOP3.LUT R177, R182.reuse, 0xa, RZ, 0xfc, !PT ;  /* 0x0000000ab6b17812 */ /* 0x040fe200078efcff */
[----:B------:R-:W-:Y:S01]  /*0770*/  IMAD R148, R179, c[0x0][0x188], RZ ;  /* 0x00006200b3947a24 */ /* 0x000fe200078e02ff */
[C---:B------:R-:W-:Y:S01]  /*0780*/  LOP3.LUT R176, R182.reuse, 0xc, RZ, 0xfc, !PT ;  /* 0x0000000cb6b07812 */ /* 0x040fe200078efcff */
[----:B-1----:R-:W1:Y:S01]  /*0790*/  MUFU.RCP R0, R0 ;  /* 0x0000000000007308 */ /* 0x002e620000001000 */
[C---:B------:R-:W-:Y:S01]  /*07a0*/  LOP3.LUT R175, R182.reuse, 0xe, RZ, 0xfc, !PT ;  /* 0x0000000eb6af7812 */ /* 0x040fe200078efcff */
[----:B------:R-:W-:Y:S01]  /*07b0*/  IMAD R146, R177, c[0x0][0x188], RZ ;  /* 0x00006200b1927a24 */ /* 0x000fe200078e02ff */
[----:B------:R-:W-:Y:S01]  /*07c0*/  LOP3.LUT R174, R182, 0x10, RZ, 0xfc, !PT ;  /* 0x00000010b6ae7812 */ /* 0x000fe200078efcff */
[----:B------:R-:W-:Y:S01]  /*07d0*/  IMAD R145, R176, c[0x0][0x188], RZ ;  /* 0x00006200b0917a24 */ /* 0x000fe200078e02ff */
[C---:B------:R-:W-:Y:S01]  /*07e0*/  LOP3.LUT R173, R182.reuse, 0x12, RZ, 0xfc, !PT ;  /* 0x00000012b6ad7812 */ /* 0x040fe200078efcff */
[----:B------:R-:W-:Y:S01]  /*07f0*/  IMAD R144, R175, c[0x0][0x188], RZ ;  /* 0x00006200af907a24 */ /* 0x000fe200078e02ff */
[----:B------:R-:W-:Y:S01]  /*0800*/  LOP3.LUT R172, R182, 0x14, RZ, 0xfc, !PT ;  /* 0x00000014b6ac7812 */ /* 0x000fe200078efcff */
[----:B------:R-:W-:Y:S01]  /*0810*/  IMAD R143, R174, c[0x0][0x188], RZ ;  /* 0x00006200ae8f7a24 */ /* 0x000fe200078e02ff */
[----:B0-----:R-:W-:Y:S01]  /*0820*/  IADD3 R16, R2, 0xffffffe, RZ ;  /* 0x0ffffffe02107810 */ /* 0x001fe20007ffe0ff */
[----:B------:R-:W-:Y:S01]  /*0830*/  IMAD R142, R173, c[0x0][0x188], RZ ;  /* 0x00006200ad8e7a24 */ /* 0x000fe200078e02ff */
[----:B------:R-:W-:Y:S01]  /*0840*/  LOP3.LUT R171, R182, 0x16, RZ, 0xfc, !PT ;  /* 0x00000016b6ab7812 */ /* 0x000fe200078efcff */
[----:B------:R-:W-:Y:S01]  /*0850*/  IMAD R141, R172, c[0x0][0x188], RZ ;  /* 0x00006200ac8d7a24 */ /* 0x000fe200078e02ff */
[----:B------:R0:W2:Y:S01]  /*0860*/  F2I.FTZ.U32.TRUNC.NTZ R17, R16 ;  /* 0x0000001000117305 */ /* 0x0000a2000021f000 */
[----:B------:R-:W-:Y:S01]  /*0870*/  LOP3.LUT R170, R182, 0x18, RZ, 0xfc, !PT ;  /* 0x00000018b6aa7812 */ /* 0x000fe200078efcff */
[----:B------:R-:W-:Y:S01]  /*0880*/  IMAD R147, R178, c[0x0][0x188], RZ ;  /* 0x00006200b2937a24 */ /* 0x000fe200078e02ff */
[----:B-1----:R-:W-:Y:S01]  /*0890*/  IADD3 R14, R0, 0xffffffe, RZ ;  /* 0x0ffffffe000e7810 */ /* 0x002fe20007ffe0ff */
[----:B------:R-:W-:Y:S01]  /*08a0*/  IMAD R140, R171, c[0x0][0x188], RZ ;  /* 0x00006200ab8c7a24 */ /* 0x000fe200078e02ff */
[----:B------:R-:W-:Y:S01]  /*08b0*/  LOP3.LUT R169, R182, 0x1a, RZ, 0xfc, !PT ;  /* 0x0000001ab6a97812 */ /* 0x000fe200078efcff */
[----:B------:R-:W-:Y:S01]  /*08c0*/  IMAD R139, R170, c[0x0][0x188], RZ ;  /* 0x00006200aa8b7a24 */ /* 0x000fe200078e02ff */
[C---:B------:R-:W-:Y:S01]  /*08d0*/  LOP3.LUT R168, R182.reuse, 0x1c, RZ, 0xfc, !PT ;  /* 0x0000001cb6a87812 */ /* 0x040fe200078efcff */
[----:B------:R1:W3:Y:S01]  /*08e0*/  F2I.FTZ.U32.TRUNC.NTZ R15, R14 ;  /* 0x0000000e000f7305 */ /* 0x0002e2000021f000 */
[----:B0-----:R-:W-:Y:S01]  /*08f0*/  IMAD.MOV.U32 R16, RZ, RZ, RZ ;  /* 0x000000ffff107224 */ /* 0x001fe200078e00ff */
[C---:B------:R-:W-:Y:S01]  /*0900*/  LOP3.LUT R167, R182.reuse, 0x1e, RZ, 0xfc, !PT ;  /* 0x0000001eb6a77812 */ /* 0x040fe200078efcff */
[----:B------:R-:W-:Y:S01]  /*0910*/  IMAD R138, R169, c[0x0][0x188], RZ ;  /* 0x00006200a98a7a24 */ /* 0x000fe200078e02ff */
[----:B------:R-:W-:Y:S01]  /*0920*/  LOP3.LUT R166, R182, 0x20, RZ, 0xfc, !PT ;  /* 0x00000020b6a67812 */ /* 0x000fe200078efcff */
[----:B------:R-:W-:Y:S01]  /*0930*/  IMAD R137, R168, c[0x0][0x188], RZ ;  /* 0x00006200a8897a24 */ /* 0x000fe200078e02ff */
[C---:B------:R-:W-:Y:S01]  /*0940*/  LOP3.LUT R165, R182.reuse, 0x22, RZ, 0xfc, !PT ;  /* 0x00000022b6a57812 */ /* 0x040fe200078efcff */
[----:B------:R-:W-:Y:S01]  /*0950*/  IMAD R136, R167, c[0x0][0x188], RZ ;  /* 0x00006200a7887a24 */ /* 0x000fe200078e02ff */
[C---:B------:R-:W-:Y:S01]  /*0960*/  LOP3.LUT R164, R182.reuse, 0x24, RZ, 0xfc, !PT ;  /* 0x00000024b6a47812 */ /* 0x040fe200078efcff */
[--C-:B--2---:R-:W-:Y:S01]  /*0970*/  IMAD.MOV R19, RZ, RZ, -R17.reuse ;  /* 0x000000ffff137224 */ /* 0x104fe200078e0a11 */
[C---:B------:R-:W-:Y:S01]  /*0980*/  LOP3.LUT R163, R182.reuse, 0x26, RZ, 0xfc, !PT ;  /* 0x00000026b6a37812 */ /* 0x040fe200078efcff */
[----:B-1----:R-:W-:Y:S01]  /*0990*/  IMAD.MOV.U32 R14, RZ, RZ, RZ ;  /* 0x000000ffff0e7224 */ /* 0x002fe200078e00ff */
[C---:B------:R-:W-:Y:S01]  /*09a0*/  LOP3.LUT R162, R182.reuse, 0x28, RZ, 0xfc, !PT ;  /* 0x00000028b6a27812 */ /* 0x040fe200078efcff */
[----:B------:R-:W-:Y:S01]  /*09b0*/  IMAD R19, R19, R26, RZ ;  /* 0x0000001a13137224 */ /* 0x000fe200078e02ff */
[C---:B------:R-:W-:Y:S01]  /*09c0*/  LOP3.LUT R161, R182.reuse, 0x2a, RZ, 0xfc, !PT ;  /* 0x0000002ab6a17812 */ /* 0x040fe200078efcff */
[----:B------:R-:W-:Y:S01]  /*09d0*/  IMAD R132, R163, c[0x0][0x188], RZ ;  /* 0x00006200a3847a24 */ /* 0x000fe200078e02ff */
[C---:B------:R-:W-:Y:S01]  /*09e0*/  LOP3.LUT R160, R182.reuse, 0x2c, RZ, 0xfc, !PT ;  /* 0x0000002cb6a07812 */ /* 0x040fe200078efcff */
[----:B------:R-:W-:Y:S01]  /*09f0*/  IMAD.HI.U32 R17, R17, R19, R16 ;  /* 0x0000001311117227 */ /* 0x000fe200078e0010 */
[C---:B------:R-:W-:Y:S01]  /*0a00*/  LOP3.LUT R159, R182.reuse, 0x2e, RZ, 0xfc, !PT ;  /* 0x0000002eb69f7812 */ /* 0x040fe200078efcff */
[----:B------:R-:W-:Y:S01]  /*0a10*/  ULDC UR4, c[0x0][0x180] ;  /* 0x0000600000047ab9 */ /* 0x000fe20000000800 */
[C---:B------:R-:W-:Y:S01]  /*0a20*/  LOP3.LUT R158, R182.reuse, 0x30, RZ, 0xfc, !PT ;  /* 0x00000030b69e7812 */ /* 0x040fe200078efcff */
[----:B---3--:R-:W-:Y:S01]  /*0a30*/  IMAD.MOV R28, RZ, RZ, -R15 ;  /* 0x000000ffff1c7224 */ /* 0x008fe200078e0a0f */
[C---:B------:R-:W-:Y:S01]  /*0a40*/  LOP3.LUT R157, R182.reuse, 0x32, RZ, 0xfc, !PT ;  /* 0x00000032b69d7812 */ /* 0x040fe200078efcff */
[----:B------:R-:W-:Y:S01]  /*0a50*/  IMAD.HI.U32 R0, R17, R20, RZ ;  /* 0x0000001411007227 */ /* 0x000fe200078e00ff */
[----:B------:R-:W-:-:S02]  /*0a60*/  LOP3.LUT R30, R182, 0x54, RZ, 0xfc, !PT ;  /* 0x00000054b61e7812 */ /* 0x000fc400078efcff */
[----:B------:R-:W-:Y:S01]  /*0a70*/  LOP3.LUT R31, R182, 0x56, RZ, 0xfc, !PT ;  /* 0x00000056b61f7812 */ /* 0x000fe200078efcff */
[----:B------:R-:W-:Y:S01]  /*0a80*/  IMAD R19, R28, R29, RZ ;  /* 0x0000001d1c137224 */ /* 0x000fe200078e02ff */
[C---:B------:R-:W-:Y:S01]  /*0a90*/  LOP3.LUT R28, R182.reuse, 0x50, RZ, 0xfc, !PT ;  /* 0x00000050b61c7812 */ /* 0x040fe200078efcff */
[----:B------:R-:W-:Y:S01]  /*0aa0*/  IMAD.HI.U32 R16, R17, R27, RZ ;  /* 0x0000001b11107227 */ /* 0x000fe200078e00ff */
[C---:B------:R-:W-:Y:S02]  /*0ab0*/  LOP3.LUT R32, R182.reuse, 0x58, RZ, 0xfc, !PT ;  /* 0x00000058b6207812 */ /* 0x040fe400078efcff */
[C---:B------:R-:W-:Y:S01]  /*0ac0*/  LOP3.LUT R33, R182.reuse, 0x5a, RZ, 0xfc, !PT ;  /* 0x0000005ab6217812 */ /* 0x040fe200078efcff */
[----:B------:R-:W-:Y:S01]  /*0ad0*/  IMAD.MOV R21, RZ, RZ, -R0 ;  /* 0x000000ffff157224 */ /* 0x000fe200078e0a00 */
[----:B------:R-:W-:Y:S01]  /*0ae0*/  LOP3.LUT R34, R182, 0x5c, RZ, 0xfc, !PT ;  /* 0x0000005cb6227812 */ /* 0x000fe200078efcff */
[----:B------:R-:W-:Y:S01]  /*0af0*/  IMAD.HI.U32 R14, R15, R19, R14 ;  /* 0x000000130f0e7227 */ /* 0x000fe200078e000e */
[----:B------:R-:W-:-:S02]  /*0b00*/  IABS R15, R8 ;  /* 0x00000008000f7213 */ /* 0x000fc40000000000 */
[C---:B------:R-:W-:Y:S01]  /*0b10*/  LOP3.LUT R35, R182.reuse, 0x5e, RZ, 0xfc, !PT ;  /* 0x0000005eb6237812 */ /* 0x040fe200078efcff */
[C---:B------:R-:W-:Y:S01]  /*0b20*/  IMAD.HI.U32 R2, R17.reuse, R22, RZ ;  /* 0x0000001611027227 */ /* 0x040fe200078e00ff */
[C---:B------:R-:W-:Y:S02]  /*0b30*/  LOP3.LUT R36, R182.reuse, 0x60, RZ, 0xfc, !PT ;  /* 0x00000060b6247812 */ /* 0x040fe400078efcff */
[C---:B------:R-:W-:Y:S01]  /*0b40*/  LOP3.LUT R37, R182.reuse, 0x62, RZ, 0xfc, !PT ;  /* 0x00000062b6257812 */ /* 0x040fe200078efcff */
[C---:B------:R-:W-:Y:S01]  /*0b50*/  IMAD.HI.U32 R12, R17.reuse, R24, RZ ;  /* 0x00000018110c7227 */ /* 0x040fe200078e00ff */
[C---:B------:R-:W-:Y:S02]  /*0b60*/  LOP3.LUT R38, R182.reuse, 0x64, RZ, 0xfc, !PT ;  /* 0x00000064b6267812 */ /* 0x040fe400078efcff */
[C---:B------:R-:W-:Y:S01]  /*0b70*/  LOP3.LUT R39, R182.reuse, 0x66, RZ, 0xfc, !PT ;  /* 0x00000066b6277812 */ /* 0x040fe200078efcff */
[----:B------:R-:W-:Y:S01]  /*0b80*/  IMAD.MOV R0, RZ, RZ, -R16 ;  /* 0x000000ffff007224 */ /* 0x000fe200078e0a10 */
[----:B------:R-:W-:Y:S01]  /*0b90*/  LOP3.LUT R40, R182, 0x68, RZ, 0xfc, !PT ;  /* 0x00000068b6287812 */ /* 0x000fe200078efcff */
[----:B------:R-:W-:Y:S01]  /*0ba0*/  IMAD R16, R26, R21, R20 ;  /* 0x000000151a107224 */ /* 0x000fe200078e0214 */
[C---:B------:R-:W-:Y:S01]  /*0bb0*/  LOP3.LUT R41, R182.reuse, 0x6a, RZ, 0xfc, !PT ;  /* 0x0000006ab6297812 */ /* 0x040fe200078efcff */
[----:B------:R-:W-:Y:S01]  /*0bc0*/  IMAD.MOV R23, RZ, RZ, -R2 ;  /* 0x000000ffff177224 */ /* 0x000fe200078e0a02 */
[----:B------:R-:W-:Y:S01]  /*0bd0*/  LOP3.LUT R42, R182, 0x6c, RZ, 0xfc, !PT ;  /* 0x0000006cb62a7812 */ /* 0x000fe200078efcff */
[----:B------:R-:W-:Y:S01]  /*0be0*/  IMAD.MOV R25, RZ, RZ, -R12 ;  /* 0x000000ffff197224 */ /* 0x000fe200078e0a0c */
[C---:B------:R-:W-:Y:S01]  /*0bf0*/  ISETP.GT.U32.AND P4, PT, R26.reuse, R16, PT ;  /* 0x000000101a00720c */ /* 0x040fe20003f84070 */
[----:B------:R-:W-:Y:S01]  /*0c00*/  IMAD R21, R26, R0, R27 ;  /* 0x000000001a157224 */ /* 0x000fe200078e021b */
[----:B------:R-:W-:Y:S01]  /*0c10*/  IABS R27, R11 ;  /* 0x0000000b001b7213 */ /* 0x000fe20000000000 */
[----:B------:R-:W-:Y:S01]  /*0c20*/  IMAD.HI.U32 R0, R17, R15, RZ ;  /* 0x0000000f11007227 */ /* 0x000fe200078e00ff */
[----:B------:R-:W-:-:S02]  /*0c30*/  LOP3.LUT R43, R182, 0x6e, RZ, 0xfc, !PT ;  /* 0x0000006eb62b7812 */ /* 0x000fc400078efcff */
[C---:B------:R-:W-:Y:S01]  /*0c40*/  ISETP.GT.U32.AND P5, PT, R26.reuse, R21, PT ;  /* 0x000000151a00720c */ /* 0x040fe20003fa4070 */
[C---:B------:R-:W-:Y:S01]  /*0c50*/  IMAD R19, R26.reuse, R23, R22 ;  /* 0x000000171a137224 */ /* 0x040fe200078e0216 */
[----:B------:R-:W-:Y:S01]  /*0c60*/  IABS R23, R9 ;  /* 0x0000000900177213 */ /* 0x000fe20000000000 */
[----:B------:R-:W-:Y:S01]  /*0c70*/  IMAD R20, R26, R25, R24 ;  /* 0x000000191a147224 */ /* 0x000fe200078e0218 */
[----:B------:R-:W-:Y:S01]  /*0c80*/  IABS R24, R10 ;  /* 0x0000000a00187213 */ /* 0x000fe20000000000 */
[----:B------:R-:W-:Y:S01]  /*0c90*/  IMAD.HI.U32 R14, R14, R56, RZ ;  /* 0x000000380e0e7227 */ /* 0x000fe200078e00ff */
[C---:B------:R-:W-:Y:S02]  /*0ca0*/  ISETP.GT.U32.AND P6, PT, R26.reuse, R19, PT ;  /* 0x000000131a00720c */ /* 0x040fe40003fc4070 */
[----:B------:R-:W-:Y:S01]  /*0cb0*/  ISETP.GT.U32.AND P2, PT, R26, R20, PT ;  /* 0x000000141a00720c */ /* 0x000fe20003f44070 */
[----:B------:R-:W-:Y:S01]  /*0cc0*/  IMAD.MOV R22, RZ, RZ, -R0 ;  /* 0x000000ffff167224 */ /* 0x000fe200078e0a00 */
[C---:B------:R-:W-:Y:S01]  /*0cd0*/  LOP3.LUT R44, R182.reuse, 0x70, RZ, 0xfc, !PT ;  /* 0x00000070b62c7812 */ /* 0x040fe200078efcff */
[----:B------:R-:W-:Y:S01]  /*0ce0*/  IMAD.MOV R0, RZ, RZ, -R14 ;  /* 0x000000ffff007224 */ /* 0x000fe200078e0a0e */
[----:B------:R-:W-:Y:S01]  /*0cf0*/  LOP3.LUT R45, R182, 0x72, RZ, 0xfc, !PT ;  /* 0x00000072b62d7812 */ /* 0x000fe200078efcff */
[----:B------:R-:W-:Y:S01]  /*0d00*/  IMAD R14, R26, R22, R15 ;  /* 0x000000161a0e7224 */ /* 0x000fe200078e020f */
[----:B------:R-:W-:Y:S01]  /*0d10*/  SHF.R.S32.HI R15, RZ, 0x1f, R18 ;  /* 0x0000001fff0f7819 */ /* 0x000fe20000011412 */
[----:B------:R-:W-:Y:S01]  /*0d20*/  IMAD.HI.U32 R12, R17, R24, RZ ;  /* 0x00000018110c7227 */ /* 0x000fe200078e00ff */
[----:B------:R-:W-:-:S02]  /*0d30*/  LOP3.LUT R46, R182, 0x74, RZ, 0xfc, !PT ;  /* 0x00000074b62e7812 */ /* 0x000fc400078efcff */
[----:B------:R-:W-:Y:S01]  /*0d40*/  ISETP.GT.U32.AND P0, PT, R26, R14, PT ;  /* 0x0000000e1a00720c */ /* 0x000fe20003f04070 */
[----:B------:R-:W-:Y:S01]  /*0d50*/  IMAD R56, R29, R0, R56 ;  /* 0x000000001d387224 */ /* 0x000fe200078e0238 */
[----:B------:R-:W-:Y:S01]  /*0d60*/  LOP3.LUT R0, R13, 0x7, RZ, 0xc0, !PT ;  /* 0x000000070d007812 */ /* 0x000fe200078ec0ff */
[----:B------:R-:W-:Y:S01]  /*0d70*/  IMAD.HI.U32 R2, R17, R23, RZ ;  /* 0x0000001711027227 */ /* 0x000fe200078e00ff */
[----:B------:R-:W-:Y:S02]  /*0d80*/  LEA.HI R151, R15, R18, RZ, 0x7 ;  /* 0x000000120f977211 */ /* 0x000fe400078f38ff */
[----:B------:R-:W-:Y:S01]  /*0d90*/  LOP3.LUT R15, RZ, c[0x0][0x17c], RZ, 0x33, !PT ;  /* 0x00005f00ff0f7a12 */ /* 0x000fe200078e33ff */
[----:B------:R-:W-:Y:S01]  /*0da0*/  IMAD.MOV R25, RZ, RZ, -R12 ;  /* 0x000000ffff197224 */ /* 0x000fe200078e0a0c */
[----:B------:R-:W-:Y:S01]  /*0db0*/  LOP3.LUT R18, R182, 0x3c, RZ, 0xfc, !PT ;  /* 0x0000003cb6127812 */ /* 0x000fe200078efcff */
[--C-:B------:R-:W-:Y:S01]  /*0dc0*/  @!P2 IMAD.IADD R20, R20, 0x1, -R26.reuse ;  /* 0x000000011414a824 */ /* 0x100fe200078e0a1a */
[----:B------:R-:W-:Y:S01]  /*0dd0*/  ISETP.GT.U32.AND P2, PT, R29, R56, PT ;  /* 0x000000381d00720c */ /* 0x000fe20003f44070 */
[----:B------:R-:W-:Y:S01]  /*0de0*/  @!P6 IMAD.IADD R19, R19, 0x1, -R26 ;  /* 0x000000011313e824 */ /* 0x000fe200078e0a1a */
[C---:B------:R-:W-:Y:S01]  /*0df0*/  LOP3.LUT R47, R182.reuse, 0x76, RZ, 0xfc, !PT ;  /* 0x00000076b62f7812 */ /* 0x040fe200078efcff */
[----:B------:R-:W-:Y:S01]  /*0e00*/  IMAD.HI.U32 R17, R17, R27, RZ ;  /* 0x0000001b11117227 */ /* 0x000fe200078e00ff */
[----:B------:R-:W-:-:S02]  /*0e10*/  LOP3.LUT R48, R182, 0x78, RZ, 0xfc, !PT ;  /* 0x00000078b6307812 */ /* 0x000fc400078efcff */
[C---:B------:R-:W-:Y:S01]  /*0e20*/  LOP3.LUT R49, R182.reuse, 0x7a, RZ, 0xfc, !PT ;  /* 0x0000007ab6317812 */ /* 0x040fe200078efcff */
[----:B------:R-:W-:Y:S01]  /*0e30*/  IMAD.MOV R2, RZ, RZ, -R2 ;  /* 0x000000ffff027224 */ /* 0x000fe200078e0a02 */
[----:B------:R-:W-:Y:S01]  /*0e40*/  LOP3.LUT R50, R182, 0x7c, RZ, 0xfc, !PT ;  /* 0x0000007cb6327812 */ /* 0x000fe200078efcff */
[----:B------:R-:W-:Y:S01]  /*0e50*/  IMAD R22, R26, R25, R24 ;  /* 0x000000191a167224 */ /* 0x000fe200078e0218 */
[----:B------:R-:W-:Y:S01]  /*0e60*/  SEL R25, RZ, 0x110, !P1 ;  /* 0x00000110ff197807 */ /* 0x000fe20004800000 */
[--C-:B------:R-:W-:Y:S01]  /*0e70*/  @!P0 IMAD.IADD R14, R14, 0x1, -R26.reuse ;  /* 0x000000010e0e8824 */ /* 0x100fe200078e0a1a */
[C---:B------:R-:W-:Y:S01]  /*0e80*/  ISETP.GT.U32.AND P1, PT, R26.reuse, R20, PT ;  /* 0x000000141a00720c */ /* 0x040fe20003f24070 */
[----:B------:R-:W-:Y:S01]  /*0e90*/  IMAD.MOV R12, RZ, RZ, -R17 ;  /* 0x000000ffff0c7224 */ /* 0x000fe200078e0a11 */
[C---:B------:R-:W-:Y:S01]  /*0ea0*/  ISETP.GT.U32.AND P0, PT, R26.reuse, R19, PT ;  /* 0x000000131a00720c */ /* 0x040fe20003f04070 */
[----:B------:R-:W-:Y:S01]  /*0eb0*/  IMAD R17, R26, R2, R23 ;  /* 0x000000021a117224 */ /* 0x000fe200078e0217 */
[----:B------:R-:W-:Y:S01]  /*0ec0*/  LOP3.LUT R51, R182, 0x7e, RZ, 0xfc, !PT ;  /* 0x0000007eb6337812 */ /* 0x000fe200078efcff */
[--C-:B------:R-:W-:Y:S01]  /*0ed0*/  @!P4 IMAD.IADD R16, R16, 0x1, -R26.reuse ;  /* 0x000000011010c824 */ /* 0x100fe200078e0a1a */
[C---:B------:R-:W-:Y:S01]  /*0ee0*/  ISETP.GT.U32.AND P4, PT, R26.reuse, R22, PT ;  /* 0x000000161a00720c */ /* 0x040fe20003f84070 */
[C---:B------:R-:W-:Y:S01]  /*0ef0*/  IMAD R23, R26.reuse, R12, R27 ;  /* 0x0000000c1a177224 */ /* 0x040fe200078e021b */
[C---:B------:R-:W-:Y:S01]  /*0f00*/  ISETP.GT.U32.AND P3, PT, R26.reuse, R17, PT ;  /* 0x000000111a00720c */ /* 0x040fe20003f64070 */
[--C-:B------:R-:W-:Y:S01]  /*0f10*/  @!P5 IMAD.IADD R21, R21, 0x1, -R26.reuse ;  /* 0x000000011515d824 */ /* 0x100fe200078e0a1a */
[----:B------:R-:W-:Y:S01]  /*0f20*/  ISETP.GT.U32.AND P5, PT, R26, R16, PT ;  /* 0x000000101a00720c */ /* 0x000fe20003fa4070 */
[----:B------:R-:W-:Y:S01]  /*0f30*/  @!P2 IMAD.IADD R56, R56, 0x1, -R29 ;  /* 0x000000013838a824 */ /* 0x000fe200078e0a1d */
[----:B------:R-:W-:Y:S01]  /*0f40*/  ISETP.GT.U32.AND P6, PT, R26, R23, PT ;  /* 0x000000171a00720c */ /* 0x000fe20003fc4070 */
[--C-:B------:R-:W-:Y:S01]  /*0f50*/  @!P1 IMAD.IADD R20, R20, 0x1, -R26.reuse ;  /* 0x0000000114149824 */ /* 0x100fe200078e0a1a */
[----:B------:R-:W-:Y:S01]  /*0f60*/  ISETP.GE.AND P1, PT, R4, RZ, PT ;  /* 0x000000ff0400720c */ /* 0x000fe20003f26270 */
[--C-:B------:R-:W-:Y:S01]  /*0f70*/  @!P0 IMAD.IADD R19, R19, 0x1, -R26.reuse ;  /* 0x0000000113138824 */ /* 0x100fe200078e0a1a */
[----:B------:R-:W-:Y:S01]  /*0f80*/  ISETP.GT.U32.AND P0, PT, R29, R56, PT ;  /* 0x000000381d00720c */ /* 0x000fe20003f04070 */
[----:B------:R-:W-:Y:S01]  /*0f90*/  IMAD.SHL.U32 R12, R13, 0x2, RZ ;  /* 0x000000020d0c7824 */ /* 0x000fe200078e00ff */
[----:B------:R-:W-:Y:S01]  /*0fa0*/  ISETP.GT.U32.AND P2, PT, R26, R21, PT ;  /* 0x000000151a00720c */ /* 0x000fe20003f44070 */
[--C-:B------:R-:W-:Y:S01]  /*0fb0*/  @!P4 IMAD.IADD R22, R22, 0x1, -R26.reuse ;  /* 0x000000011616c824 */ /* 0x100fe200078e0a1a */
[----:B------:R-:W-:Y:S01]  /*0fc0*/  ISETP.GT.U32.AND P4, PT, R26, R14, PT ;  /* 0x0000000e1a00720c */ /* 0x000fe20003f84070 */
[--C-:B------:R-:W-:Y:S01]  /*0fd0*/  @!P3 IMAD.IADD R17, R17, 0x1, -R26.reuse ;  /* 0x000000011111b824 */ /* 0x100fe200078e0a1a */
[----:B------:R-:W-:Y:S01]  /*0fe0*/  SHF.R.S32.HI R151, RZ, 0x7, R151 ;  /* 0x00000007ff977819 */ /* 0x000fe20000011497 */
[--C-:B------:R-:W-:Y:S01]  /*0ff0*/  @!P5 IMAD.IADD R16, R16, 0x1, -R26.reuse ;  /* 0x000000011010d824 */ /* 0x100fe200078e0a1a */
[C---:B------:R-:W-:Y:S01]  /*1000*/  ISETP.GT.U32.AND P5, PT, R26.reuse, R22, PT ;  /* 0x000000161a00720c */ /* 0x040fe20003fa4070 */
[----:B------:R-:W-:Y:S01]  /*1010*/  @!P6 IMAD.IADD R23, R23, 0x1, -R26 ;  /* 0x000000011717e824 */ /* 0x000fe200078e0a1a */
[----:B------:R-:W-:Y:S01]  /*1020*/  ISETP.GT.U32.AND P3, PT, R26, R17, PT ;  /* 0x000000111a00720c */ /* 0x000fe20003f64070 */
[----:B------:R-:W-:Y:S01]  /*1030*/  @!P1 IMAD.MOV R16, RZ, RZ, -R16 ;  /* 0x000000ffff109224 */ /* 0x000fe200078e0a10 */
[----:B------:R-:W-:Y:S01]  /*1040*/  ISETP.GE.AND P1, PT, R10, RZ, PT ;  /* 0x000000ff0a00720c */ /* 0x000fe20003f26270 */
[----:B------:R-:W-:Y:S01]  /*1050*/  @!P0 IMAD.IADD R56, R56, 0x1, -R29 ;  /* 0x0000000138388824 */ /* 0x000fe200078e0a1d */
[----:B------:R-:W-:Y:S01]  /*1060*/  ISETP.GT.U32.AND P6, PT, R26, R23, PT ;  /* 0x000000171a00720c */ /* 0x000fe20003fc4070 */
[--C-:B------:R-:W-:Y:S01]  /*1070*/  @!P2 IMAD.IADD R21, R21, 0x1, -R26.reuse ;  /* 0x000000011515a824 */ /* 0x100fe200078e0a1a */
[----:B------:R-:W-:Y:S01]  /*1080*/  ISETP.GE.AND P0, PT, R9, RZ, PT ;  /* 0x000000ff0900720c */ /* 0x000fe20003f06270 */
[--C-:B------:R-:W-:Y:S01]  /*1090*/  @!P4 IMAD.IADD R14, R14, 0x1, -R26.reuse ;  /* 0x000000010e0ec824 */ /* 0x100fe200078e0a1a */
[----:B------:R-:W-:Y:S01]  /*10a0*/  ISETP.GE.AND P2, PT, R5, RZ, PT ;  /* 0x000000ff0500720c */ /* 0x000fe20003f46270 */
[----:B------:R-:W-:Y:S01]  /*10b0*/  IMAD R69, R0, 0x110, RZ ;  /* 0x0000011000457824 */ /* 0x000fe200078e02ff */
[----:B------:R-:W-:Y:S01]  /*10c0*/  ISETP.GE.AND P4, PT, R6, RZ, PT ;  /* 0x000000ff0600720c */ /* 0x000fe20003f86270 */
[--C-:B------:R-:W-:Y:S01]  /*10d0*/  @!P5 IMAD.IADD R22, R22, 0x1, -R26.reuse ;  /* 0x000000011616d824 */ /* 0x100fe200078e0a1a */
[----:B------:R-:W-:Y:S01]  /*10e0*/  ISETP.GE.AND P5, PT, R7, RZ, PT ;  /* 0x000000ff0700720c */ /* 0x000fe20003fa6270 */
[----:B------:R-:W-:Y:S01]  /*10f0*/  @!P3 IMAD.IADD R17, R17, 0x1, -R26 ;  /* 0x000000011111b824 */ /* 0x000fe200078e0a1a */
[----:B------:R-:W-:Y:S01]  /*1100*/  ISETP.GE.AND P3, PT, R8, RZ, PT ;  /* 0x000000ff0800720c */ /* 0x000fe20003f66270 */
[----:B------:R-:W-:Y:S01]  /*1110*/  @!P1 IMAD.MOV R22, RZ, RZ, -R22 ;  /* 0x000000ffff169224 */ /* 0x000fe200078e0a16 */
[----:B------:R-:W-:Y:S01]  /*1120*/  ISETP.GE.AND P1, PT, R3, RZ, PT ;  /* 0x000000ff0300720c */ /* 0x000fe20003f26270 */
[----:B------:R-:W-:Y:S01]  /*1130*/  @!P6 IMAD.IADD R23, R23, 0x1, -R26 ;  /* 0x000000011717e824 */ /* 0x000fe200078e0a1a */
[----:B------:R-:W-:Y:S01]  /*1140*/  ISETP.GE.AND P6, PT, R11, RZ, PT ;  /* 0x000000ff0b00720c */ /* 0x000fe20003fc6270 */
[----:B------:R-:W-:Y:S01]  /*1150*/  @!P0 IMAD.MOV R17, RZ, RZ, -R17 ;  /* 0x000000ffff118224 */ /* 0x000fe200078e0a11 */
[----:B------:R-:W-:Y:S01]  /*1160*/  ISETP.NE.AND P0, PT, RZ, c[0x0][0x178], PT ;  /* 0x00005e00ff007a0c */ /* 0x000fe20003f05270 */
[----:B------:R-:W-:Y:S01]  /*1170*/  @!P2 IMAD.MOV R19, RZ, RZ, -R19 ;  /* 0x000000ffff13a224 */ /* 0x000fe200078e0a13 */
[----:B------:R-:W-:Y:S01]  /*1180*/  ISETP.NE.AND P2, PT, RZ, c[0x0][0x17c], PT ;  /* 0x00005f00ff007a0c */ /* 0x000fe20003f45270 */
[----:B------:R-:W-:Y:S01]  /*1190*/  @!P4 IMAD.MOV R20, RZ, RZ, -R20 ;  /* 0x000000ffff14c224 */ /* 0x000fe200078e0a14 */
[----:B------:R-:W-:Y:S01]  /*11a0*/  LOP3.LUT R0, R12, 0x10, RZ, 0xc0, !PT ;  /* 0x000000100c007812 */ /* 0x000fe200078ec0ff */
[----:B------:R-:W-:Y:S01]  /*11b0*/  @!P5 IMAD.MOV R21, RZ, RZ, -R21 ;  /* 0x000000ffff15d224 */ /* 0x000fe200078e0a15 */
[C---:B------:R-:W-:Y:S01]  /*11c0*/  SEL R57, R15.reuse, R16, !P2 ;  /* 0x000000100f397207 */ /* 0x040fe20005000000 */
[----:B------:R-:W-:Y:S01]  /*11d0*/  @!P3 IMAD.MOV R14, RZ, RZ, -R14 ;  /* 0x000000ffff0eb224 */ /* 0x000fe200078e0a0e */
[----:B------:R-:W-:Y:S01]  /*11e0*/  LOP3.LUT R0, R0, 0xe0, R13, 0xf8, !PT ;  /* 0x000000e000007812 */ /* 0x000fe200078ef80d */
[----:B------:R-:W-:Y:S01]  /*11f0*/  @!P1 IMAD.MOV R56, RZ, RZ, -R56 ;  /* 0x000000ffff389224 */ /* 0x000fe200078e0a38 */
[C---:B------:R-:W-:Y:S01]  /*1200*/  SEL R58, R15.reuse, R19, !P2 ;  /* 0x000000130f3a7207 */ /* 0x040fe20005000000 */
[----:B------:R-:W-:Y:S01]  /*1210*/  @!P6 IMAD.MOV R23, RZ, RZ, -R23 ;  /* 0x000000ffff17e224 */ /* 0x000fe200078e0a17 */
[----:B------:R-:W-:Y:S01]  /*1220*/  SEL R59, R15, R20, !P2 ;  /* 0x000000140f3b7207 */ /* 0x000fe20005000000 */
[----:B------:R-:W-:Y:S01]  /*1230*/  IMAD.SHL.U32 R24, R13, 0x80, RZ ;  /* 0x000000800d187824 */ /* 0x000fe200078e00ff */
[----:B------:R-:W-:Y:S01]  /*1240*/  @!P0 LOP3.LUT R56, RZ, c[0x0][0x178], RZ, 0x33, !PT ;  /* 0x00005e00ff388a12 */ /* 0x000fe200078e33ff */
[----:B------:R-:W-:Y:S01]  /*1250*/  IMAD R57, R57, c[0x0][0x190], RZ ;  /* 0x0000640039397a24 */ /* 0x000fe200078e02ff */
[----:B------:R-:W-:Y:S01]  /*1260*/  SEL R60, R15, R21, !P2 ;  /* 0x000000150f3c7207 */ /* 0x000fe20005000000 */
[----:B------:R-:W-:Y:S01]  /*1270*/  IMAD.SHL.U32 R2, R183, 0x2, RZ ;  /* 0x00000002b7027824 */ /* 0x000fe200078e00ff */
[C---:B------:R-:W-:Y:S01]  /*1280*/  SEL R61, R15.reuse, R14, !P2 ;  /* 0x0000000e0f3d7207 */ /* 0x040fe20005000000 */
[----:B------:R-:W-:Y:S01]  /*1290*/  IMAD R56, R56, c[0x0][0x184], RZ ;  /* 0x0000610038387a24 */ /* 0x000fe200078e02ff */
[C---:B------:R-:W-:Y:S01]  /*12a0*/  SEL R62, R15.reuse, R17, !P2 ;  /* 0x000000110f3e7207 */ /* 0x040fe20005000000 */
[----:B------:R-:W-:Y:S01]  /*12b0*/  IMAD R58, R58, c[0x0][0x190], RZ ;  /* 0x000064003a3a7a24 */ /* 0x000fe200078e02ff */
[----:B------:R-:W-:Y:S01]  /*12c0*/  SEL R63, R15, R22, !P2 ;  /* 0x000000160f3f7207 */ /* 0x000fe20005000000 */
[----:B------:R-:W-:Y:S01]  /*12d0*/  IMAD R59, R59, c[0x0][0x190], RZ ;  /* 0x000064003b3b7a24 */ /* 0x000fe200078e02ff */
[----:B------:R-:W-:Y:S01]  /*12e0*/  SEL R68, R15, R23, !P2 ;  /* 0x000000170f447207 */ /* 0x000fe20005000000 */
[----:B------:R-:W-:Y:S01]  /*12f0*/  IMAD R60, R60, c[0x0][0x190], RZ ;  /* 0x000064003c3c7a24 */ /* 0x000fe200078e02ff */
[----:B------:R-:W-:Y:S01]  /*1300*/  LOP3.LUT R24, R24, 0x800, RZ, 0xc0, !PT ;  /* 0x0000080018187812 */ /* 0x000fe200078ec0ff */
[----:B------:R-:W-:Y:S01]  /*1310*/  IMAD R61, R61, c[0x0][0x190], RZ ;  /* 0x000064003d3d7a24 */ /* 0x000fe200078e02ff */
[----:B------:R-:W-:Y:S01]  /*1320*/  LOP3.LUT R27, R69, R0, RZ, 0x3c, !PT ;  /* 0x00000000451b7212 */ /* 0x000fe200078e3cff */
[----:B------:R-:W-:Y:S01]  /*1330*/  IMAD R62, R62, c[0x0][0x190], RZ ;  /* 0x000064003e3e7a24 */ /* 0x000fe200078e02ff */
[----:B------:R-:W-:Y:S01]  /*1340*/  LEA R200, P6, R56, c[0x0][0x160], 0x1 ;  /* 0x0000580038c87a11 */ /* 0x000fe200078c08ff */
[----:B------:R-:W-:Y:S01]  /*1350*/  IMAD R63, R63, c[0x0][0x190], RZ ;  /* 0x000064003f3f7a24 */ /* 0x000fe200078e02ff */
[----:B------:R-:W-:Y:S01]  /*1360*/  LEA R198, P0, R57, c[0x0][0x168], 0x1 ;  /* 0x00005a0039c67a11 */ /* 0x000fe200078008ff */
[----:B------:R-:W-:Y:S01]  /*1370*/  IMAD R68, R68, c[0x0][0x190], RZ ;  /* 0x0000640044447a24 */ /* 0x000fe200078e02ff */
[----:B------:R-:W-:Y:S01]  /*1380*/  LOP3.LUT R2, R25, R2, RZ, 0x3c, !PT ;  /* 0x0000000219027212 */ /* 0x000fe200078e3cff */
[----:B------:R-:W-:Y:S01]  /*1390*/  IMAD.IADD R0, R24, 0x1, R27 ;  /* 0x0000000118007824 */ /* 0x000fe200078e021b */
        /* <DEDUP_REMOVED lines=28> */
[----:B------:R-:W-:Y:S01]  /*1560*/  LEA.HI.X.SX32 R201, R56, c[0x0][0x164], 0x1, P6 ;  /* 0x0000590038c97a11 */ /* 0x000fe200030f0eff */
[----:B------:R-:W-:Y:S01]  /*1570*/  IMAD R102, R37, c[0x0][0x188], RZ ;  /* 0x0000620025667a24 */ /* 0x000fe200078e02ff */
[----:B------:R-:W-:Y:S01]  /*1580*/  LEA.HI.X.SX32 R199, R57, c[0x0][0x16c], 0x1, P0 ;  /* 0x00005b0039c77a11 */ /* 0x000fe200000f0eff */
[----:B------:R-:W-:Y:S01]  /*1590*/  IMAD R103, R36, c[0x0][0x188], RZ ;  /* 0x0000620024677a24 */ /* 0x000fe200078e02ff */
[----:B------:R-:W-:Y:S01]  /*15a0*/  LOP3.LUT R152, R69, 0x30, R12, 0x78, !PT ;  /* 0x0000003045987812 */ /* 0x000fe200078e780c */
[----:B------:R-:W-:Y:S01]  /*15b0*/  IMAD R104, R35, c[0x0][0x188], RZ ;  /* 0x0000620023687a24 */ /* 0x000fe200078e02ff */
[----:B------:R-:W-:Y:S01]  /*15c0*/  LEA R196, P1, R58, c[0x0][0x168], 0x1 ;  /* 0x00005a003ac47a11 */ /* 0x000fe200078208ff */
        /* <DEDUP_REMOVED lines=13> */
[C---:B------:R-:W-:Y:S01]  /*16a0*/  LOP3.LUT R153, R2.reuse, 0x20, RZ, 0x3c, !PT ;  /* 0x0000002002997812 */ /* 0x040fe200078e3cff */
[----:B------:R-:W-:Y:S01]  /*16b0*/  IMAD R112, R27, c[0x0][0x188], RZ ;  /* 0x000062001b707a24 */ /* 0x000fe200078e02ff */
[----:B------:R-:W-:Y:S01]  /*16c0*/  LOP3.LUT R154, R2, 0x40, RZ, 0x3c, !PT ;  /* 0x00000040029a7812 */ /* 0x000fe200078e3cff */
[----:B------:R-:W-:Y:S01]  /*16d0*/  IMAD R113, R26, c[0x0][0x188], RZ ;  /* 0x000062001a717a24 */ /* 0x000fe200078e02ff */
[----:B------:R-:W-:Y:S01]  /*16e0*/  LOP3.LUT R155, R2, 0x60, RZ, 0x3c, !PT ;  /* 0x00000060029b7812 */ /* 0x000fe200078e3cff */
[----:B------:R-:W-:Y:S01]  /*16f0*/  IMAD R114, R25, c[0x0][0x188], RZ ;  /* 0x0000620019727a24 */ /* 0x000fe200078e02ff */
[----:B------:R-:W-:Y:S01]  /*1700*/  LOP3.LUT R156, R152, 0x40, RZ, 0x3c, !PT ;  /* 0x00000040989c7812 */ /* 0x000fe200078e3cff */
[----:B------:R-:W-:Y:S01]  /*1710*/  IMAD R115, R24, c[0x0][0x188], RZ ;  /* 0x0000620018737a24 */ /* 0x000fe200078e02ff */
[----:B------:R-:W-:Y:S01]  /*1720*/  LEA.HI.X.SX32 R197, R58, c[0x0][0x16c], 0x1, P1 ;  /* 0x00005b003ac57a11 */ /* 0x000fe200008f0eff */
        /* <DEDUP_REMOVED lines=12> */
[----:B------:R-:W-:-:S02]  /*17f0*/  IMAD R122, R17, c[0x0][0x188], RZ ;  /* 0x00006200117a7a24 */ /* 0x000fc400078e02ff */
[----:B------:R-:W-:Y:S02]  /*1800*/  IMAD R123, R16, c[0x0][0x188], RZ ;  /* 0x00006200107b7a24 */ /* 0x000fe400078e02ff */
[----:B------:R-:W-:Y:S02]  /*1810*/  IMAD R124, R15, c[0x0][0x188], RZ ;  /* 0x000062000f7c7a24 */ /* 0x000fe400078e02ff */
[----:B------:R-:W-:Y:S02]  /*1820*/  IMAD R125, R14, c[0x0][0x188], RZ ;  /* 0x000062000e7d7a24 */ /* 0x000fe400078e02ff */
[----:B------:R-:W-:Y:S02]  /*1830*/  IMAD R126, R157, c[0x0][0x188], RZ ;  /* 0x000062009d7e7a24 */ /* 0x000fe400078e02ff */
[----:B------:R-:W-:Y:S02]  /*1840*/  IMAD R127, R158, c[0x0][0x188], RZ ;  /* 0x000062009e7f7a24 */ /* 0x000fe400078e02ff */
        /* <DEDUP_REMOVED lines=8> */
[----:B------:R-:W-:-:S03]  /*18d0*/  IMAD R150, R181, c[0x0][0x188], RZ ;  /* 0x00006200b5967a24 */ /* 0x000fc600078e02ff */
.L_x_2:
[----:B------:R-:W-:Y:S01]  /*18e0*/  ISETP.GE.AND P1, PT, R181, UR4, PT ;  /* 0x00000004b5007c0c */ /* 0x000fe2000bf26270 */
[----:B------:R-:W-:Y:S01]  /*18f0*/  IMAD.WIDE R68, R150, 0x2, R200 ;  /* 0x0000000296447825 */ /* 0x000fe200078e02c8 */
[----:B------:R-:W-:Y:S02]  /*1900*/  ISETP.GE.AND P0, PT, R182, UR4, PT ;  /* 0x00000004b6007c0c */ /* 0x000fe4000bf06270 */
[----:B------:R-:W-:Y:S01]  /*1910*/  PRMT R60, RZ, 0x7610, R60 ;  /* 0x00007610ff3c7816 */ /* 0x000fe2000000003c */
[----:B------:R-:W-:Y:S01]  /*1920*/  IMAD.WIDE R56, R53, 0x2, R200 ;  /* 0x0000000235387825 */ /* 0x000fe200078e02c8 */
[----:B------:R-:W-:Y:S02]  /*1930*/  ISETP.GE.AND P2, PT, R178, UR4, PT ;  /* 0x00000004b2007c0c */ /* 0x000fe4000bf46270 */
[----:B------:R-:W-:Y:S01]  /*1940*/  PRMT R249, RZ, 0x7610, R249 ;  /* 0x00007610fff97816 */ /* 0x000fe200000000f9 */
[----:B------:R-:W-:Y:S01]  /*1950*/  IMAD.WIDE R72, R147, 0x2, R200 ;  /* 0x0000000293487825 */ /* 0x000fe200078e02c8 */
[----:B------:R-:W-:-:S03]  /*1960*/  PRMT R247, RZ, 0x7610, R247 ;  /* 0x00007610fff77816 */ /* 0x000fc600000000f7 */
[----:B------:R0:W2:Y:S01]  /*1970*/  @!P1 LDG.E.U16 R60, [R68.64] ;  /* 0x00000006443c9981 */ /* 0x0000a2000c1e1500 */
[----:B------:R-:W-:Y:S02]  /*1980*/  ISETP.GE.AND P1, PT, R179, UR4, PT ;  /* 0x00000004b3007c0c */ /* 0x000fe4000bf26270 */
[----:B------:R-:W-:Y:S01]  /*1990*/  ISETP.GE.AND P4, PT, R176, UR4, PT ;  /* 0x00000004b0007c0c */ /* 0x000fe2000bf86270 */
[----:B------:R1:W3:Y:S01]  /*19a0*/  @!P0 LDG.E.U16 R249, [R56.64] ;  /* 0x0000000638f98981 */ /* 0x0002e2000c1e1500 */
[----:B------:R-:W-:Y:S01]  /*19b0*/  ISETP.GE.AND P0, PT, R180, UR4, PT ;  /* 0x00000004b4007c0c */ /* 0x000fe2000bf06270 */
[----:B------:R-:W-:Y:S01]  /*19c0*/  IMAD.WIDE R70, R148, 0x2, R200 ;  /* 0x0000000294467825 */ /* 0x000fe200078e02c8 */
[----:B------:R-:W-:Y:S01]  /*19d0*/  PRMT R58, RZ, 0x7610, R58 ;  /* 0x00007610ff3a7816 */ /* 0x000fe2000000003a */
[----:B------:R4:W5:Y:S01]  /*19e0*/  @!P2 LDG.E.U16 R247, [R72.64] ;  /* 0x0000000648f7a981 */ /* 0x000962000c1e1500 */
[----:B------:R-:W-:Y:S02]  /*19f0*/  ISETP.GE.AND P3, PT, R177, UR4, PT ;  /* 0x00000004b1007c0c */ /* 0x000fe4000bf66270 */
[----:B------:R-:W-:Y:S01]  /*1a00*/  ISETP.GE.AND P2, PT, R173, UR4, PT ;  /* 0x00000004ad007c0c */ /* 0x000fe2000bf46270 */
[----:B------:R-:W-:Y:S01]  /*1a10*/  IMAD.WIDE R76, R145, 0x2, R200 ;  /* 0x00000002914c7825 */ /* 0x000fe200078e02c8 */
[----:B------:R-:W-:Y:S01]  /*1a20*/  PRMT R59, RZ, 0x7610, R59 ;  /* 0x00007610ff3b7816 */ /* 0x000fe2000000003b */
[----:B------:R0:W2:Y:S01]  /*1a30*/  @!P1 LDG.E.U16 R58, [R70.64] ;  /* 0x00000006463a9981 */ /* 0x0000a2000c1e1500 */
[----:B------:R-:W-:Y:S01]  /*1a40*/  PRMT R61, RZ, 0x7610, R61 ;  /* 0x00007610ff3d7816 */ /* 0x000fe2000000003d */
[----:B-1----:R-:W-:Y:S01]  /*1a50*/  IMAD.WIDE R56, R149, 0x2, R200 ;  /* 0x0000000295387825 */ /* 0x002fe200078e02c8 */
[----:B------:R-:W-:-:S02]  /*1a60*/  ISETP.GE.AND P1, PT, R174, UR4, PT ;  /* 0x00000004ae007c0c */ /* 0x000fc4000bf26270 */
[----:B------:R-:W-:Y:S01]  /*1a70*/  PRMT R62, RZ, 0x7610, R62 ;  /* 0x00007610ff3e7816 */ /* 0x000fe2000000003e */
[----:B------:R-:W-:Y:S01]  /*1a80*/  IMAD.WIDE R74, R146, 0x2, R200 ;  /* 0x00000002924a7825 */ /* 0x000fe200078e02c8 */
[----:B------:R1:W2:Y:S01]  /*1a90*/  @!P0 LDG.E.U16 R59, [R56.64] ;  /* 0x00000006383b8981 */ /* 0x0002a2000c1e1500 */
[----:B------:R-:W-:Y:S02]  /*1aa0*/  ISETP.GE.AND P0, PT, R175, UR4, PT ;  /* 0x00000004af007c0c */ /* 0x000fe4000bf06270 */
[----:B0-----:R-:W-:Y:S01]  /*1ab0*/  PRMT R70, RZ, 0x7610, R70 ;  /* 0x00007610ff467816 */ /* 0x001fe20000000046 */
[----:B------:R0:W2:Y:S01]  /*1ac0*/  @!P4 LDG.E.U16 R61, [R76.64] ;  /* 0x000000064c3dc981 */ /* 0x0000a2000c1e1500 */
[----:B------:R-:W-:Y:S01]  /*1ad0*/  ISETP.GE.AND P4, PT, R171, UR4, PT ;  /* 0x00000004ab007c0c */ /* 0x000fe2000bf86270 */
[----:B------:R-:W-:Y:S01]  /*1ae0*/  IMAD.WIDE R78, R142, 0x2, R200 ;  /* 0x000000028e4e7825 */ /* 0x000fe200078e02c8 */
[----:B------:R-:W-:Y:S01]  /*1af0*/  PRMT R63, RZ, 0x7610, R63 ;  /* 0x00007610ff3f7816 */ /* 0x000fe2000000003f */
[----:B------:R1:W2:Y:S01]  /*1b00*/  @!P3 LDG.E.U16 R62, [R74.64] ;  /* 0x000000064a3eb981 */ /* 0x0002a2000c1e1500 */
[----:B------:R-:W-:-:S03]  /*1b10*/  ISETP.GE.AND P3, PT, R172, UR4, PT ;  /* 0x00000004ac007c0c */ /* 0x000fc6000bf66270 */
[----:B------:R1:W2:Y:S01]  /*1b20*/  @!P2 LDG.E.U16 R70, [R78.64] ;  /* 0x000000064e46a981 */ /* 0x0002a2000c1e1500 */
[----:B------:R-:W-:Y:S01]  /*1b30*/  ISETP.GE.AND P2, PT, R168, UR4, PT ;  /* 0x00000004a8007c0c */ /* 0x000fe2000bf46270 */
[----:B0-----:R-:W-:Y:S01]  /*1b40*/  IMAD.WIDE R76, R143, 0x2, R200 ;  /* 0x000000028f4c7825 */ /* 0x001fe200078e02c8 */
[----:B------:R-:W-:Y:S02]  /*1b50*/  PRMT R68, RZ, 0x7610, R68 ;  /* 0x00007610ff447816 */ /* 0x000fe40000000044 */
[----:B----4-:R-:W-:Y:S01]  /*1b60*/  PRMT R72, RZ, 0x7610, R72 ;  /* 0x00007610ff487816 */ /* 0x010fe20000000048 */
[--C-:B-1----:R-:W-:Y:S01]  /*1b70*/  IMAD.WIDE R56, R144, 0x2, R200.reuse ;  /* 0x0000000290387825 */ /* 0x102fe200078e02c8 */
[----:B------:R0:W4:Y:S03]  /*1b80*/  @!P1 LDG.E.U16 R63, [R76.64] ;  /* 0x000000064c3f9981 */ /* 0x000126000c1e1500 */
[----:B------:R-:W-:Y:S01]  /*1b90*/  IMAD.WIDE R86, R140, 0x2, R200 ;  /* 0x000000028c567825 */ /* 0x000fe200078e02c8 */
[----:B------:R-:W-:Y:S01]  /*1ba0*/  ISETP.GE.AND P1, PT, R169, UR4, PT ;  /* 0x00000004a9007c0c */ /* 0x000fe2000bf26270 */
[----:B------:R1:W2:Y:S01]  /*1bb0*/  @!P0 LDG.E.U16 R68, [R56.64] ;  /* 0x0000000638448981 */ /* 0x0002a2000c1e1500 */
[----:B------:R-:W-:Y:S01]  /*1bc0*/  PRMT R69, RZ, 0x7610, R69 ;  /* 0x00007610ff457816 */ /* 0x000fe20000000045 */
[----:B------:R-:W-:Y:S01]  /*1bd0*/  IMAD.WIDE R84, R141, 0x2, R200 ;  /* 0x000000028d547825 */ /* 0x000fe200078e02c8 */
[----:B------:R-:W-:Y:S01]  /*1be0*/  PRMT R73, RZ, 0x7610, R73 ;  /* 0x00007610ff497816 */ /* 0x000fe20000000049 */
[----:B------:R0:W2:Y:S01]  /*1bf0*/  @!P4 LDG.E.U16 R72, [R86.64] ;  /* 0x000000065648c981 */ /* 0x0000a2000c1e1500 */
[----:B------:R-:W-:-:S02]  /*1c00*/  ISETP.GE.AND P0, PT, R170, UR4, PT ;  /* 0x00000004aa007c0c */ /* 0x000fc4000bf06270 */
[----:B------:R-:W-:Y:S01]  /*1c10*/  ISETP.GE.AND P4, PT, R166, UR4, PT ;  /* 0x00000004a6007c0c */ /* 0x000fe2000bf86270 */
[----:B------:R1:W2:Y:S01]  /*1c20*/  @!P3 LDG.E.U16 R69, [R84.64] ;  /* 0x000000065445b981 */ /* 0x0002a2000c1e1500 */
[----:B------:R-:W-:Y:S01]  /*1c30*/  PRMT R74, RZ, 0x7610, R74 ;  /* 0x00007610ff4a7816 */ /* 0x000fe2000000004a */
[----:B0-----:R-:W-:Y:S01]  /*1c40*/  IMAD.WIDE R86, R137, 0x2, R200 ;  /* 0x0000000289567825 */ /* 0x001fe200078e02c8 */
[----:B------:R-:W-:Y:S02]  /*1c50*/  ISETP.GE.AND P3, PT, R167, UR4, PT ;  /* 0x00000004a7007c0c */ /* 0x000fe4000bf66270 */
[----:B------:R-:W-:Y:S01]  /*1c60*/  PRMT R71, RZ, 0x7610, R71 ;  /* 0x00007610ff477816 */ /* 0x000fe20000000047 */
[----:B-1----:R-:W-:Y:S01]  /*1c70*/  IMAD.WIDE R84, R138, 0x2, R200 ;  /* 0x000000028a547825 */ /* 0x002fe200078e02c8 */
[----:B------:R0:W2:Y:S01]  /*1c80*/  @!P2 LDG.E.U16 R73, [R86.64] ;  /* 0x000000065649a981 */ /* 0x0000a2000c1e1500 */
[----:B------:R-:W-:Y:S02]  /*1c90*/  ISETP.GE.AND P2, PT, R163, UR4, PT ;  /* 0x00000004a3007c0c */ /* 0x000fe4000bf46270 */
[----:B------:R-:W-:Y:S01]  /*1ca0*/  PRMT R75, RZ, 0x7610, R75 ;  /* 0x00007610ff4b7816 */ /* 0x000fe2000000004b */
[--C-:B------:R-:W-:Y:S01]  /*1cb0*/  IMAD.WIDE R56, R139, 0x2, R200.reuse ;  /* 0x000000028b387825 */ /* 0x100fe200078e02c8 */
[----:B------:R1:W2:Y:S03]  /*1cc0*/  @!P1 LDG.E.U16 R74, [R84.64] ;  /* 0x00000006544a9981 */ /* 0x0002a6000c1e1500 */
[----:B------:R-:W-:Y:S01]  /*1cd0*/  IMAD.WIDE R186, R135, 0x2, R200 ;  /* 0x0000000287ba7825 */ /* 0x000fe200078e02c8 */
[----:B------:R-:W-:Y:S01]  /*1ce0*/  ISETP.GE.AND P1, PT, R164, UR4, PT ;  /* 0x00000004a4007c0c */ /* 0x000fe2000bf26270 */
[----:B------:R0:W2:Y:S01]  /*1cf0*/  @!P0 LDG.E.U16 R71, [R56.64] ;  /* 0x0000000638478981 */ /* 0x0000a2000c1e1500 */
[----:B------:R-:W-:Y:S01]  /*1d00*/  PRMT R76, RZ, 0x7610, R76 ;  /* 0x00007610ff4c7816 */ /* 0x000fe2000000004c */
[----:B------:R-:W-:Y:S01]  /*1d10*/  IMAD.WIDE R184, R136, 0x2, R200 ;  /* 0x0000000288b87825 */ /* 0x000fe200078e02c8 */
[----:B------:R-:W-:Y:S01]  /*1d20*/  ISETP.GE.AND P0, PT, R165, UR4, PT ;  /* 0x00000004a5007c0c */ /* 0x000fe2000bf06270 */
[----:B------:R0:W2:Y:S01]  /*1d30*/  @!P4 LDG.E.U16 R75, [R186.64] ;  /* 0x00000006ba4bc981 */ /* 0x0000a2000c1e1500 */
[----:B-1----:R-:W-:-:S02]  /*1d40*/  PRMT R84, RZ, 0x7610, R84 ;  /* 0x00007610ff547816 */ /* 0x002fc40000000054 */
[----:B------:R-:W-:Y:S01]  /*1d50*/  PRMT R77, RZ, 0x7610, R77 ;  /* 0x00007610ff4d7816 */ /* 0x000fe2000000004d */
[----:B------:R1:W2:Y:S01]  /*1d60*/  @!P3 LDG.E.U16 R76, [R184.64] ;  /* 0x00000006b84cb981 */ /* 0x0002a2000c1e1500 */
[----:B0-----:R-:W-:Y:S01]  /*1d70*/  IMAD.WIDE R186, R132, 0x2, R200 ;  /* 0x0000000284ba7825 */ /* 0x001fe200078e02c8 */
[----:B------:R-:W-:-:S03]  /*1d80*/  PRMT R78, RZ, 0x7610, R78 ;  /* 0x00007610ff4e7816 */ /* 0x000fc6000000004e */
[--C-:B-1----:R-:W-:Y:S01]  /*1d90*/  IMAD.WIDE R184, R133, 0x2, R200.reuse ;  /* 0x0000000285b87825 */ /* 0x102fe200078e02c8 */
[----:B------:R0:W2:Y:S01]  /*1da0*/  @!P2 LDG.E.U16 R84, [R186.64] ;  /* 0x00000006ba54a981 */ /* 0x0000a2000c1e1500 */
[----:B------:R-:W-:Y:S02]  /*1db0*/  ISETP.GE.AND P2, PT, R160, UR4, PT ;  /* 0x00000004a0007c0c */ /* 0x000fe4000bf46270 */
[----:B------:R-:W-:Y:S01]  /*1dc0*/  IMAD.WIDE R56, R134, 0x2, R200 ;  /* 0x0000000286387825 */ /* 0x000fe200078e02c8 */
[----:B------:R1:W2:Y:S01]  /*1dd0*/  @!P1 LDG.E.U16 R77, [R184.64] ;  /* 0x00000006b84d9981 */ /* 0x0002a2000c1e1500 */
[----:B------:R-:W-:Y:S02]  /*1de0*/  ISETP.GE.AND P1, PT, R14, UR4, PT ;  /* 0x000000040e007c0c */ /* 0x000fe4000bf26270 */
[----:B------:R-:W-:Y:S01]  /*1df0*/  ISETP.GE.AND P3, PT, R162, UR4, PT ;  /* 0x00000004a2007c0c */ /* 0x000fe2000bf66270 */
[----:B------:R0:W2:Y:S01]  /*1e00*/  @!P0 LDG.E.U16 R78, [R56.64] ;  /* 0x00000006384e8981 */ /* 0x0000a2000c1e1500 */
[----:B------:R-:W-:-:S02]  /*1e10*/  ISETP.GE.AND P4, PT, R161, UR4, PT ;  /* 0x00000004a1007c0c */ /* 0x000fc4000bf86270 */
[----:B------:R-:W-:Y:S01]  /*1e20*/  PRMT R85, RZ, 0x7610, R85 ;  /* 0x00007610ff557816 */ /* 0x000fe20000000055 */
[----:B------:R-:W-:Y:S01]  /*1e30*/  IMAD.WIDE R210, R125, 0x2, R200 ;  /* 0x000000027dd27825 */ /* 0x000fe200078e02c8 */
[----:B------:R-:W-:-:S03]  /*1e40*/  PRMT R203, RZ, 0x7610, R203 ;  /* 0x00007610ffcb7816 */ /* 0x000fc600000000cb */
[----:B0-----:R-:W-:Y:S01]  /*1e50*/  IMAD.WIDE R56, R129, 0x2, R200 ;  /* 0x0000000281387825 */ /* 0x001fe200078e02c8 */
[----:B------:R-:W-:Y:S02]  /*1e60*/  PRMT R79, RZ, 0x7610, R79 ;  /* 0x00007610ff4f7816 */ /* 0x000fe4000000004f */
[----:B------:R0:W2:Y:S01]  /*1e70*/  @!P1 LDG.E.U16 R203, [R210.64] ;  /* 0x00000006d2cb9981 */ /* 0x0000a2000c1e1500 */
[----:B------:R-:W-:Y:S01]  /*1e80*/  PRMT R86, RZ, 0x7610, R86 ;  /* 0x00007610ff567816 */ /* 0x000fe20000000056 */
[--C-:B------:R-:W-:Y:S01]  /*1e90*/  IMAD.WIDE R206, R131, 0x2, R200.reuse ;  /* 0x0000000283ce7825 */ /* 0x100fe200078e02c8 */
[----:B------:R-:W-:Y:S01]  /*1ea0*/  ISETP.GE.AND P0, PT, R15, UR4, PT ;  /* 0x000000040f007c0c */ /* 0x000fe2000bf06270 */
[----:B------:R0:W2:Y:S01]  /*1eb0*/  @!P2 LDG.E.U16 R85, [R56.64] ;  /* 0x000000063855a981 */ /* 0x0000a2000c1e1500 */
[----:B------:R-:W-:Y:S01]  /*1ec0*/  ISETP.GE.AND P2, PT, R16, UR4, PT ;  /* 0x0000000410007c0c */ /* 0x000fe2000bf46270 */
[----:B------:R-:W-:Y:S01]  /*1ed0*/  IMAD.WIDE R208, R130, 0x2, R200 ;  /* 0x0000000282d07825 */ /* 0x000fe200078e02c8 */
[----:B------:R-:W-:Y:S01]  /*1ee0*/  ISETP.GE.AND P1, PT, R18, UR4, PT ;  /* 0x0000000412007c0c */ /* 0x000fe2000bf26270 */
[----:B------:R1:W2:Y:S01]  /*1ef0*/  @!P3 LDG.E.U16 R79, [R206.64] ;  /* 0x00000006ce4fb981 */ /* 0x0002a2000c1e1500 */
[----:B------:R-:W-:Y:S01]  /*1f00*/  PRMT R205, RZ, 0x7610, R205 ;  /* 0x00007610ffcd7816 */ /* 0x000fe200000000cd */
[----:B------:R-:W-:-:S02]  /*1f10*/  IMAD.WIDE R212, R124, 0x2, R200 ;  /* 0x000000027cd47825 */ /* 0x000fc400078e02c8 */
[----:B------:R1:W2:Y:S01]  /*1f20*/  @!P4 LDG.E.U16 R86, [R208.64] ;  /* 0x00000006d056c981 */ /* 0x0002a2000c1e1500 */
[----:B------:R-:W-:Y:S01]  /*1f30*/  ISETP.GE.AND P4, PT, R158, UR4, PT ;  /* 0x000000049e007c0c */ /* 0x000fe2000bf86270 */
[----:B0-----:R-:W-:Y:S01]  /*1f40*/  IMAD.WIDE R56, R123, 0x2, R200 ;  /* 0x000000027b387825 */ /* 0x001fe200078e02c8 */
[----:B------:R-:W-:Y:S02]  /*1f50*/  ISETP.GE.AND P3, PT, R159, UR4, PT ;  /* 0x000000049f007c0c */ /* 0x000fe4000bf66270 */
[----:B-1----:R-:W-:Y:S02]  /*1f60*/  PRMT R206, RZ, 0x7610, R206 ;  /* 0x00007610ffce7816 */ /* 0x002fe400000000ce */
[----:B------:R0:W2:Y:S01]  /*1f70*/  @!P2 LDG.E.U16 R205, [R56.64] ;  /* 0x0000000638cda981 */ /* 0x0000a2000c1e1500 */
[----:B------:R-:W-:Y:S01]  /*1f80*/  PRMT R207, RZ, 0x7610, R207 ;  /* 0x00007610ffcf7816 */ /* 0x000fe200000000cf */
[----:B------:R-:W-:Y:S01]  /*1f90*/  IMAD.WIDE R214, R121, 0x2, R200 ;  /* 0x0000000279d67825 */ /* 0x000fe200078e02c8 */
[----:B------:R-:W-:Y:S01]  /*1fa0*/  ISETP.GE.AND P5, PT, R157, UR4, PT ;  /* 0x000000049d007c0c */ /* 0x000fe2000bfa6270 */
[----:B------:R1:W2:Y:S01]  /*1fb0*/  @!P0 LDG.E.U16 R206, [R212.64] ;  /* 0x00000006d4ce8981 */ /* 0x0002a2000c1e1500 */
[----:B------:R-:W-:Y:S01]  /*1fc0*/  PRMT R87, RZ, 0x7610, R87 ;  /* 0x00007610ff577816 */ /* 0x000fe20000000057 */
[--C-:B------:R-:W-:Y:S01]  /*1fd0*/  IMAD.WIDE R186, R127, 0x2, R200.reuse ;  /* 0x000000027fba7825 */ /* 0x100fe200078e02c8 */
[----:B------:R-:W-:Y:S01]  /*1fe0*/  ISETP.GE.AND P0, PT, R19, UR4, PT ;  /* 0x0000000413007c0c */ /* 0x000fe2000bf06270 */
[----:B------:R0:W2:Y:S01]  /*1ff0*/  @!P1 LDG.E.U16 R207, [R214.64] ;  /* 0x00000006d6cf9981 */ /* 0x0000a2000c1e1500 */
[----:B------:R-:W-:Y:S01]  /*2000*/  ISETP.GE.AND P2, PT, R21, UR4, PT ;  /* 0x0000000415007c0c */ /* 0x000fe2000bf46270 */
[----:B------:R-:W-:Y:S01]  /*2010*/  IMAD.WIDE R184, R128, 0x2, R200 ;  /* 0x0000000280b87825 */ /* 0x000fe200078e02c8 */
[----:B------:R-:W-:Y:S01]  /*2020*/  PRMT R202, RZ, 0x7610, R202 ;  /* 0x00007610ffca7816 */ /* 0x000fe200000000ca */
[----:B------:R0:W2:Y:S01]  /*2030*/  @!P4 LDG.E.U16 R87, [R186.64] ;  /* 0x00000006ba57c981 */ /* 0x0000a2000c1e1500 */
[----:B------:R-:W-:Y:S01]  /*2040*/  ISETP.GE.AND P1, PT, R22, UR4, PT ;  /* 0x0000000416007c0c */ /* 0x000fe2000bf26270 */
[----:B------:R-:W-:Y:S01]  /*2050*/  IMAD.WIDE R208, R126, 0x2, R200 ;  /* 0x000000027ed07825 */ /* 0x000fe200078e02c8 */
[----:B------:R-:W-:-:S02]  /*2060*/  PRMT R204, RZ, 0x7610, R204 ;  /* 0x00007610ffcc7816 */ /* 0x000fc400000000cc */
[----:B------:R0:W2:Y:S01]  /*2070*/  @!P3 LDG.E.U16 R202, [R184.64] ;  /* 0x00000006b8cab981 */ /* 0x0000a2000c1e1500 */
[----:B------:R-:W-:Y:S01]  /*2080*/  ISETP.GE.AND P4, PT, R20, UR4, PT ;  /* 0x0000000414007c0c */ /* 0x000fe2000bf86270 */
[----:B------:R-:W-:Y:S01]  /*2090*/  IMAD.WIDE R218, R118, 0x2, R200 ;  /* 0x0000000276da7825 */ /* 0x000fe200078e02c8 */
[----:B------:R-:W-:Y:S01]  /*20a0*/  PRMT R210, RZ, 0x7610, R210 ;  /* 0x00007610ffd27816 */ /* 0x000fe200000000d2 */
[----:B------:R0:W2:Y:S01]  /*20b0*/  @!P5 LDG.E.U16 R204, [R208.64] ;  /* 0x00000006d0ccd981 */ /* 0x0000a2000c1e1500 */
[----:B-1----:R-:W-:Y:S01]  /*20c0*/  PRMT R212, RZ, 0x7610, R212 ;  /* 0x00007610ffd47816 */ /* 0x002fe200000000d4 */
[----:B0-----:R-:W-:Y:S01]  /*20d0*/  IMAD.WIDE R186, R120, 0x2, R200 ;  /* 0x0000000278ba7825 */ /* 0x001fe200078e02c8 */
[----:B------:R-:W-:Y:S02]  /*20e0*/  ISETP.GE.AND P3, PT, R17, UR4, PT ;  /* 0x0000000411007c0c */ /* 0x000fe4000bf66270 */
[----:B------:R-:W-:Y:S01]  /*20f0*/  PRMT R211, RZ, 0x7610, R211 ;  /* 0x00007610ffd37816 */ /* 0x000fe200000000d3 */
[----:B------:R-:W-:Y:S01]  /*2100*/  IMAD.WIDE R56, R117, 0x2, R200 ;  /* 0x0000000275387825 */ /* 0x000fe200078e02c8 */
[----:B------:R0:W2:Y:S01]  /*2110*/  @!P0 LDG.E.U16 R210, [R186.64] ;  /* 0x00000006bad28981 */ /* 0x0000a2000c1e1500 */
[----:B------:R-:W-:-:S02]  /*2120*/  ISETP.GE.AND P0, PT, R23, UR4, PT ;  /* 0x0000000417007c0c */ /* 0x000fc4000bf06270 */
[----:B------:R-:W-:Y:S01]  /*2130*/  PRMT R209, RZ, 0x7610, R209 ;  /* 0x00007610ffd17816 */ /* 0x000fe200000000d1 */
[----:B------:R1:W2:Y:S01]  /*2140*/  @!P2 LDG.E.U16 R212, [R218.64] ;  /* 0x00000006dad4a981 */ /* 0x0002a2000c1e1500 */
[----:B------:R-:W-:Y:S01]  /*2150*/  ISETP.GE.AND P2, PT, R25, UR4, PT ;  /* 0x0000000419007c0c */ /* 0x000fe2000bf46270 */
[----:B------:R-:W-:Y:S01]  /*2160*/  IMAD.WIDE R216, R119, 0x2, R200 ;  /* 0x0000000277d87825 */ /* 0x000fe200078e02c8 */
[----:B------:R-:W-:Y:S01]  /*2170*/  PRMT R208, RZ, 0x7610, R208 ;  /* 0x00007610ffd07816 */ /* 0x000fe200000000d0 */
[----:B------:R0:W2:Y:S02]  /*2180*/  @!P1 LDG.E.U16 R211, [R56.64] ;  /* 0x0000000638d39981 */ /* 0x0000a4000c1e1500 */
[----:B------:R-:W-:Y:S01]  /*2190*/  IMAD.WIDE R184, R122, 0x2, R200 ;  /* 0x000000027ab87825 */ /* 0x000fe200078e02c8 */
[----:B------:R-:W-:Y:S01]  /*21a0*/  ISETP.GE.AND P1, PT, R27, UR4, PT ;  /* 0x000000041b007c0c */ /* 0x000fe2000bf26270 */
[----:B------:R0:W2:Y:S01]  /*21b0*/  @!P4 LDG.E.U16 R209, [R216.64] ;  /* 0x00000006d8d1c981 */ /* 0x0000a2000c1e1500 */
[----:B------:R-:W-:Y:S01]  /*21c0*/  PRMT R214, RZ, 0x7610, R214 ;  /* 0x00007610ffd67816 */ /* 0x000fe200000000d6 */
[----:B------:R-:W-:-:S02]  /*21d0*/  IMAD.WIDE R222, R114, 0x2, R200 ;  /* 0x0000000272de7825 */ /* 0x000fc400078e02c8 */
[----:B------:R1:W2:Y:S01]  /*21e0*/  @!P3 LDG.E.U16 R208, [R184.64] ;  /* 0x00000006b8d0b981 */ /* 0x0002a2000c1e1500 */
[----:B------:R-:W-:Y:S02]  /*21f0*/  ISETP.GE.AND P3, PT, R24, UR4, PT ;  /* 0x0000000418007c0c */ /* 0x000fe4000bf66270 */
[----:B0-----:R-:W-:Y:S01]  /*2200*/  PRMT R216, RZ, 0x7610, R216 ;  /* 0x00007610ffd87816 */ /* 0x001fe200000000d8 */
[----:B-1----:R-:W-:Y:S01]  /*2210*/  IMAD.WIDE R184, R116, 0x2, R200 ;  /* 0x0000000274b87825 */ /* 0x002fe200078e02c8 */
[----:B------:R-:W-:-:S04]  /*2220*/  PRMT R218, RZ, 0x7610, R218 ;  /* 0x00007610ffda7816 */ /* 0x000fc800000000da */
[----:B------:R0:W2:Y:S01]  /*2230*/  @!P2 LDG.E.U16 R216, [R222.64] ;  /* 0x00000006ded8a981 */ /* 0x0000a2000c1e1500 */
[----:B------:R-:W-:-:S03]  /*2240*/  ISETP.GE.AND P2, PT, R28, UR4, PT ;  /* 0x000000041c007c0c */ /* 0x000fc6000bf46270 */
[----:B------:R1:W2:Y:S01]  /*2250*/  @!P0 LDG.E.U16 R214, [R184.64] ;  /* 0x00000006b8d68981 */ /* 0x0002a2000c1e1500 */
[----:B------:R-:W-:Y:S01]  /*2260*/  PRMT R213, RZ, 0x7610, R213 ;  /* 0x00007610ffd57816 */ /* 0x000fe200000000d5 */
[----:B------:R-:W-:Y:S01]  /*2270*/  IMAD.WIDE R186, R115, 0x2, R200 ;  /* 0x0000000273ba7825 */ /* 0x000fe200078e02c8 */
[----:B------:R-:W-:Y:S02]  /*2280*/  ISETP.GE.AND P0, PT, R26, UR4, PT ;  /* 0x000000041a007c0c */ /* 0x000fe4000bf06270 */
[----:B------:R-:W-:Y:S02]  /*2290*/  PRMT R217, RZ, 0x7610, R217 ;  /* 0x00007610ffd97816 */ /* 0x000fe400000000d9 */
[----:B------:R0:W2:Y:S01]  /*22a0*/  @!P3 LDG.E.U16 R213, [R186.64] ;  /* 0x00000006bad5b981 */ /* 0x0000a2000c1e1500 */
[----:B-1----:R-:W-:-:S05]  /*22b0*/  IMAD.WIDE R184, R112, 0x2, R200 ;  /* 0x0000000270b87825 */ /* 0x002fca00078e02c8 */
[----:B------:R1:W2:Y:S01]  /*22c0*/  @!P1 LDG.E.U16 R218, [R184.64] ;  /* 0x00000006b8da9981 */ /* 0x0002a2000c1e1500 */
[----:B------:R-:W-:Y:S01]  /*22d0*/  ISETP.GE.AND P1, PT, R30, UR4, PT ;  /* 0x000000041e007c0c */ /* 0x000fe2000bf26270 */
[----:B0-----:R-:W-:Y:S01]  /*22e0*/  IMAD.WIDE R186, R111, 0x2, R200 ;  /* 0x000000026fba7825 */ /* 0x001fe200078e02c8 */
[----:B------:R-:W-:Y:S02]  /*22f0*/  PRMT R215, RZ, 0x7610, R215 ;  /* 0x00007610ffd77816 */ /* 0x000fe400000000d7 */
[----:B------:R-:W-:Y:S01]  /*2300*/  PRMT R219, RZ, 0x7610, R219 ;  /* 0x00007610ffdb7816 */ /* 0x000fe200000000db */
[--C-:B------:R-:W-:Y:S01]  /*2310*/  IMAD.WIDE R56, R113, 0x2, R200.reuse ;  /* 0x0000000271387825 */ /* 0x100fe200078e02c8 */
[----:B------:R0:W2:Y:S01]  /*2320*/  @!P2 LDG.E.U16 R217, [R186.64] ;  /* 0x00000006bad9a981 */ /* 0x0000a2000c1e1500 */
[----:B------:R-:W-:Y:S02]  /*2330*/  ISETP.GE.AND P2, PT, R31, UR4, PT ;  /* 0x000000041f007c0c */ /* 0x000fe4000bf46270 */
[----:B------:R-:W-:Y:S01]  /*2340*/  IMAD.WIDE R226, R109, 0x2, R200 ;  /* 0x000000026de27825 */ /* 0x000fe200078e02c8 */
[----:B------:R0:W2:Y:S01]  /*2350*/  @!P0 LDG.E.U16 R215, [R56.64] ;  /* 0x0000000638d78981 */ /* 0x0000a2000c1e1500 */
[----:B------:R-:W-:-:S02]  /*2360*/  ISETP.GE.AND P3, PT, R29, UR4, PT ;  /* 0x000000041d007c0c */ /* 0x000fc4000bf66270 */
[----:B------:R-:W-:Y:S01]  /*2370*/  ISETP.GE.AND P0, PT, R34, UR4, PT ;  /* 0x0000000422007c0c */ /* 0x000fe2000bf06270 */
[----:B------:R1:W2:Y:S01]  /*2380*/  @!P1 LDG.E.U16 R219, [R226.64] ;  /* 0x00000006e2db9981 */ /* 0x0002a2000c1e1500 */
[----:B------:R-:W-:Y:S02]  /*2390*/  ISETP.GE.AND P1, PT, R35, UR4, PT ;  /* 0x0000000423007c0c */ /* 0x000fe4000bf26270 */
[----:B------:R-:W-:Y:S01]  /*23a0*/  PRMT R222, RZ, 0x7610, R222 ;  /* 0x00007610ffde7816 */ /* 0x000fe200000000de */
[----:B0-----:R-:W-:Y:S01]  /*23b0*/  IMAD.WIDE R56, R108, 0x2, R200 ;  /* 0x000000026c387825 */ /* 0x001fe200078e02c8 */
[----:B------:R-:W-:Y:S02]  /*23c0*/  PRMT R220, RZ, 0x7610, R220 ;  /* 0x00007610ffdc7816 */ /* 0x000fe400000000dc */
[----:B------:R-:W-:Y:S01]  /*23d0*/  ISETP.GE.AND P4, PT, R33, UR4, PT ;  /* 0x0000000421007c0c */ /* 0x000fe2000bf86270 */
[----:B------:R-:W-:Y:S01]  /*23e0*/  IMAD.WIDE R224, R110, 0x2, R200 ;  /* 0x000000026ee07825 */ /* 0x000fe200078e02c8 */
[----:B------:R0:W2:Y:S01]  /*23f0*/  @!P2 LDG.E.U16 R222, [R56.64] ;  /* 0x0000000638dea981 */ /* 0x0000a2000c1e1500 */
[----:B------:R-:W-:-:S02]  /*2400*/  PRMT R223, RZ, 0x7610, R223 ;  /* 0x00007610ffdf7816 */ /* 0x000fc400000000df */
[----:B-1----:R-:W-:Y:S01]  /*2410*/  PRMT R226, RZ, 0x7610, R226 ;  /* 0x00007610ffe27816 */ /* 0x002fe200000000e2 */
[--C-:B------:R-:W-:Y:S01]  /*2420*/  IMAD.WIDE R230, R105, 0x2, R200.reuse ;  /* 0x0000000269e67825 */ /* 0x100fe200078e02c8 */
[----:B------:R1:W2:Y:S03]  /*2430*/  @!P3 LDG.E.U16 R220, [R224.64] ;  /* 0x00000006e0dcb981 */ /* 0x0002a6000c1e1500 */
[----:B0-----:R-:W-:Y:S01]  /*2440*/  IMAD.WIDE R56, R104, 0x2, R200 ;  /* 0x0000000268387825 */ /* 0x001fe200078e02c8 */
[----:B------:R0:W2:Y:S01]  /*2450*/  @!P0 LDG.E.U16 R223, [R230.64] ;  /* 0x00000006e6df8981 */ /* 0x0000a2000c1e1500 */
[----:B------:R-:W-:-:S03]  /*2460*/  ISETP.GE.AND P0, PT, R38, UR4, PT ;  /* 0x0000000426007c0c */ /* 0x000fc6000bf06270 */
[----:B------:R0:W2:Y:S01]  /*2470*/  @!P1 LDG.E.U16 R226, [R56.64] ;  /* 0x0000000638e29981 */ /* 0x0000a2000c1e1500 */
[----:B-1----:R-:W-:Y:S01]  /*2480*/  PRMT R224, RZ, 0x7610, R224 ;  /* 0x00007610ffe07816 */ /* 0x002fe200000000e0 */
[----:B------:R-:W-:Y:S01]  /*2490*/  IMAD.WIDE R186, R106, 0x2, R200 ;  /* 0x000000026aba7825 */ /* 0x000fe200078e02c8 */
[----:B------:R-:W-:Y:S02]  /*24a0*/  ISETP.GE.AND P1, PT, R40, UR4, PT ;  /* 0x0000000428007c0c */ /* 0x000fe4000bf26270 */
[----:B------:R-:W-:Y:S02]  /*24b0*/  ISETP.GE.AND P3, PT, R32, UR4, PT ;  /* 0x0000000420007c0c */ /* 0x000fe4000bf66270 */
[----:B------:R1:W2:Y:S01]  /*24c0*/  @!P4 LDG.E.U16 R224, [R186.64] ;  /* 0x00000006bae0c981 */ /* 0x0002a2000c1e1500 */
[----:B------:R-:W-:Y:S02]  /*24d0*/  ISETP.GE.AND P4, PT, R39, UR4, PT ;  /* 0x0000000427007c0c */ /* 0x000fe4000bf86270 */
[----:B------:R-:W-:Y:S01]  /*24e0*/  PRMT R227, RZ, 0x7610, R227 ;  /* 0x00007610ffe37816 */ /* 0x000fe200000000e3 */
[----:B0-----:R-:W-:Y:S01]  /*24f0*/  IMAD.WIDE R56, R99, 0x2, R200 ;  /* 0x0000000263387825 */ /* 0x001fe200078e02c8 */
[----:B------:R-:W-:-:S02]  /*2500*/  PRMT R229, RZ, 0x7610, R229 ;  /* 0x00007610ffe57816 */ /* 0x000fc400000000e5 */
[----:B------:R-:W-:Y:S01]  /*2510*/  PRMT R221, RZ, 0x7610, R221 ;  /* 0x00007610ffdd7816 */ /* 0x000fe200000000dd */
[--C-:B------:R-:W-:Y:S01]  /*2520*/  IMAD.WIDE R184, R107, 0x2, R200.reuse ;  /* 0x000000026bb87825 */ /* 0x100fe200078e02c8 */
[----:B------:R-:W-:Y:S02]  /*2530*/  ISETP.GE.AND P2, PT, R36, UR4, PT ;  /* 0x0000000424007c0c */ /* 0x000fe4000bf46270 */
[----:B------:R0:W2:Y:S01]  /*2540*/  @!P1 LDG.E.U16 R229, [R56.64] ;  /* 0x0000000638e59981 */ /* 0x0000a2000c1e1500 */
[----:B-1----:R-:W-:Y:S01]  /*2550*/  IMAD.WIDE R186, R101, 0x2, R200 ;  /* 0x0000000265ba7825 */ /* 0x002fe200078e02c8 */
[----:B------:R-:W-:Y:S02]  /*2560*/  PRMT R230, RZ, 0x7610, R230 ;  /* 0x00007610ffe67816 */ /* 0x000fe400000000e6 */
[----:B------:R1:W2:Y:S01]  /*2570*/  @!P3 LDG.E.U16 R221, [R184.64] ;  /* 0x00000006b8ddb981 */ /* 0x0002a2000c1e1500 */
[----:B------:R-:W-:Y:S01]  /*2580*/  ISETP.GE.AND P1, PT, R43, UR4, PT ;  /* 0x000000042b007c0c */ /* 0x000fe2000bf26270 */
[----:B------:R-:W-:-:S02]  /*2590*/  IMAD.WIDE R234, R100, 0x2, R200 ;  /* 0x0000000264ea7825 */ /* 0x000fc400078e02c8 */
[----:B------:R0:W2:Y:S01]  /*25a0*/  @!P0 LDG.E.U16 R227, [R186.64] ;  /* 0x00000006bae38981 */ /* 0x0000a2000c1e1500 */
[----:B------:R-:W-:Y:S02]  /*25b0*/  ISETP.GE.AND P0, PT, R42, UR4, PT ;  /* 0x000000042a007c0c */ /* 0x000fe4000bf06270 */
[----:B------:R-:W-:Y:S01]  /*25c0*/  ISETP.GE.AND P3, PT, R37, UR4, PT ;  /* 0x0000000425007c0c */ /* 0x000fe2000bf66270 */
[----:B------:R0:W2:Y:S01]  /*25d0*/  @!P4 LDG.E.U16 R230, [R234.64] ;  /* 0x00000006eae6c981 */ /* 0x0000a2000c1e1500 */
[----:B------:R-:W-:Y:S01]  /*25e0*/  PRMT R225, RZ, 0x7610, R225 ;  /* 0x00007610ffe17816 */ /* 0x000fe200000000e1 */
[----:B-1----:R-:W-:Y:S01]  /*25f0*/  IMAD.WIDE R184, R103, 0x2, R200 ;  /* 0x0000000267b87825 */ /* 0x002fe200078e02c8 */
[----:B------:R-:W-:Y:S02]  /*2600*/  PRMT R231, RZ, 0x7610, R231 ;  /* 0x00007610ffe77816 */ /* 0x000fe400000000e7 */
[----:B------:R-:W-:Y:S01]  /*2610*/  PRMT R228, RZ, 0x7610, R228 ;  /* 0x00007610ffe47816 */ /* 0x000fe200000000e4 */
[----:B------:R-:W-:Y:S01]  /*2620*/  IMAD.WIDE R238, R97, 0x2, R200 ;  /* 0x0000000261ee7825 */ /* 0x000fe200078e02c8 */
[----:B------:R1:W2:Y:S01]  /*2630*/  @!P2 LDG.E.U16 R225, [R184.64] ;  /* 0x00000006b8e1a981 */ /* 0x0002a2000c1e1500 */
[----:B------:R-:W-:-:S02]  /*2640*/  ISETP.GE.AND P2, PT, R41, UR4, PT ;  /* 0x0000000429007c0c */ /* 0x000fc4000bf46270 */
[----:B0-----:R-:W-:Y:S01]  /*2650*/  PRMT R234, RZ, 0x7610, R234 ;  /* 0x00007610ffea7816 */ /* 0x001fe200000000ea */
[--C-:B------:R-:W-:Y:S01]  /*2660*/  IMAD.WIDE R186, R96, 0x2, R200.reuse ;  /* 0x0000000260ba7825 */ /* 0x100fe200078e02c8 */
[----:B------:R0:W2:Y:S03]  /*2670*/  @!P0 LDG.E.U16 R231, [R238.64] ;  /* 0x00000006eee78981 */ /* 0x0000a6000c1e1500 */
[--C-:B------:R-:W-:Y:S01]  /*2680*/  IMAD.WIDE R232, R102, 0x2, R200.reuse ;  /* 0x0000000266e87825 */ /* 0x100fe200078e02c8 */
[----:B------:R0:W2:Y:S01]  /*2690*/  @!P1 LDG.E.U16 R234, [R186.64] ;  /* 0x00000006baea9981 */ /* 0x0000a2000c1e1500 */
[----:B------:R-:W-:Y:S02]  /*26a0*/  ISETP.GE.AND P0, PT, R44, UR4, PT ;  /* 0x000000042c007c0c */ /* 0x000fe4000bf06270 */
[----:B------:R-:W-:Y:S01]  /*26b0*/  ISETP.GE.AND P1, PT, R45, UR4, PT ;  /* 0x000000042d007c0c */ /* 0x000fe2000bf26270 */
[----:B------:R0:W2:Y:S01]  /*26c0*/  @!P3 LDG.E.U16 R228, [R232.64] ;  /* 0x00000006e8e4b981 */ /* 0x0000a2000c1e1500 */
[----:B-1----:R-:W-:Y:S01]  /*26d0*/  IMAD.WIDE R184, R98, 0x2, R200 ;  /* 0x0000000262b87825 */ /* 0x002fe200078e02c8 */
[----:B------:R-:W-:-:S02]  /*26e0*/  PRMT R236, RZ, 0x7610, R236 ;  /* 0x00007610ffec7816 */ /* 0x000fc400000000ec */
[----:B0-----:R-:W-:Y:S01]  /*26f0*/  PRMT R232, RZ, 0x7610, R232 ;  /* 0x00007610ffe87816 */ /* 0x001fe200000000e8 */
[----:B------:R-:W-:Y:S01]  /*2700*/  IMAD.WIDE R56, R95, 0x2, R200 ;  /* 0x000000025f387825 */ /* 0x000fe200078e02c8 */
[----:B------:R-:W-:-:S04]  /*2710*/  PRMT R233, RZ, 0x7610, R233 ;  /* 0x00007610ffe97816 */ /* 0x000fc800000000e9 */
[----:B------:R0:W2:Y:S04]  /*2720*/  @!P2 LDG.E.U16 R232, [R184.64] ;  /* 0x00000006b8e8a981 */ /* 0x0000a8000c1e1500 */
[----:B------:R1:W2:Y:S01]  /*2730*/  @!P0 LDG.E.U16 R233, [R56.64] ;  /* 0x0000000638e98981 */ /* 0x0002a2000c1e1500 */
[----:B0-----:R-:W-:Y:S01]  /*2740*/  IMAD.WIDE R184, R94, 0x2, R200 ;  /* 0x000000025eb87825 */ /* 0x001fe200078e02c8 */
[----:B------:R-:W-:-:S04]  /*2750*/  ISETP.GE.AND P0, PT, R46, UR4, PT ;  /* 0x000000042e007c0c */ /* 0x000fc8000bf06270 */
[----:B------:R0:W2:Y:S01]  /*2760*/  @!P1 LDG.E.U16 R236, [R184.64] ;  /* 0x00000006b8ec9981 */ /* 0x0000a2000c1e1500 */
[----:B------:R-:W-:Y:S01]  /*2770*/  ISETP.GE.AND P1, PT, R47, UR4, PT ;  /* 0x000000042f007c0c */ /* 0x000fe2000bf26270 */
[----:B------:R-:W-:Y:S01]  /*2780*/  IMAD.WIDE R186, R93, 0x2, R200 ;  /* 0x000000025dba7825 */ /* 0x000fe200078e02c8 */
[----:B------:R-:W-:Y:S02]  /*2790*/  PRMT R235, RZ, 0x7610, R235 ;  /* 0x00007610ffeb7816 */ /* 0x000fe400000000eb */
[----:B------:R-:W-:Y:S01]  /*27a0*/  PRMT R238, RZ, 0x7610, R238 ;  /* 0x00007610ffee7816 */ /* 0x000fe200000000ee */
[----:B-1----:R-:W-:-:S03]  /*27b0*/  IMAD.WIDE R56, R92, 0x2, R200 ;  /* 0x000000025c387825 */ /* 0x002fc600078e02c8 */
[----:B------:R1:W2:Y:S01]  /*27c0*/  @!P0 LDG.E.U16 R235, [R186.64] ;  /* 0x00000006baeb8981 */ /* 0x0002a2000c1e1500 */
[----:B------:R-:W-:-:S04]  /*27d0*/  ISETP.GE.AND P0, PT, R48, UR4, PT ;  /* 0x0000000430007c0c */ /* 0x000fc8000bf06270 */
[----:B------:R3:W2:Y:S01]  /*27e0*/  @!P1 LDG.E.U16 R238, [R56.64] ;  /* 0x0000000638ee9981 */ /* 0x0006a2000c1e1500 */
[----:B------:R-:W-:Y:S01]  /*27f0*/  ISETP.GE.AND P1, PT, R49, UR4, PT ;  /* 0x0000000431007c0c */ /* 0x000fe2000bf26270 */
[----:B0-----:R-:W-:Y:S01]  /*2800*/  IMAD.WIDE R184, R91, 0x2, R200 ;  /* 0x000000025bb87825 */ /* 0x001fe200078e02c8 */
[----:B------:R-:W-:Y:S02]  /*2810*/  PRMT R237, RZ, 0x7610, R237 ;  /* 0x00007610ffed7816 */ /* 0x000fe400000000ed */
[----:B------:R-:W-:Y:S01]  /*2820*/  PRMT R240, RZ, 0x7610, R240 ;  /* 0x00007610fff07816 */ /* 0x000fe200000000f0 */
[----:B-1----:R-:W-:-:S03]  /*2830*/  IMAD.WIDE R186, R90, 0x2, R200 ;  /* 0x000000025aba7825 */ /* 0x002fc600078e02c8 */
[----:B------:R0:W2:Y:S01]  /*2840*/  @!P0 LDG.E.U16 R237, [R184.64] ;  /* 0x00000006b8ed8981 */ /* 0x0000a2000c1e1500 */
[----:B------:R-:W-:-:S04]  /*2850*/  ISETP.GE.AND P0, PT, R50, UR4, PT ;  /* 0x0000000432007c0c */ /* 0x000fc8000bf06270 */
[----:B------:R1:W2:Y:S01]  /*2860*/  @!P1 LDG.E.U16 R240, [R186.64] ;  /* 0x00000006baf09981 */ /* 0x0002a2000c1e1500 */
[----:B------:R-:W-:Y:S01]  /*2870*/  ISETP.GE.AND P1, PT, R51, UR4, PT ;  /* 0x0000000433007c0c */ /* 0x000fe2000bf26270 */
[----:B---3--:R-:W-:Y:S01]  /*2880*/  IMAD.WIDE R56, R89, 0x2, R200 ;  /* 0x0000000259387825 */ /* 0x008fe200078e02c8 */
[----:B------:R-:W-:Y:S02]  /*2890*/  PRMT R239, RZ, 0x7610, R239 ;  /* 0x00007610ffef7816 */ /* 0x000fe400000000ef */
[----:B------:R-:W-:Y:S01]  /*28a0*/  PRMT R242, RZ, 0x7610, R242 ;  /* 0x00007610fff27816 */ /* 0x000fe200000000f2 */
[----:B0-----:R-:W-:-:S03]  /*28b0*/  IMAD.WIDE R184, R88, 0x2, R200 ;  /* 0x0000000258b87825 */ /* 0x001fc600078e02c8 */
[----:B------:R0:W3:Y:S05]  /*28c0*/  @!P0 LDG.E.U16 R239, [R56.64] ;  /* 0x0000000638ef8981 */ /* 0x0000ea000c1e1500 */
[----:B------:R0:W3:Y:S04]  /*28d0*/  @!P1 LDG.E.U16 R242, [R184.64] ;  /* 0x00000006b8f29981 */ /* 0x0000e8000c1e1500 */
[----:B------:R-:W-:Y:S01]  /*28e0*/  BAR.SYNC.DEFER_BLOCKING 0x0 ;  /* 0x0000000000007b1d */ /* 0x000fe20000010000 */
[----:B------:R-:W-:Y:S01]  /*28f0*/  ISETP.GE.AND P0, PT, R183, UR4, PT ;  /* 0x00000004b7007c0c */ /* 0x000fe2000bf06270 */
[----:B0-----:R-:W-:-:S02]  /*2900*/  IMAD.MOV.U32 R184, RZ, RZ, R244 ;  /* 0x000000ffffb87224 */ /* 0x001fc400078e00f4 */
[--C-:B------:R-:W-:Y:S01]  /*2910*/  IMAD.MOV.U32 R185, RZ, RZ, R241.reuse ;  /* 0x000000ffffb97224 */ /* 0x100fe200078e00f1 */
[----:B------:R-:W-:-:S03]  /*2920*/  PRMT R241, RZ, 0x7610, R241 ;  /* 0x00007610fff17816 */ /* 0x000fc600000000f1 */
[----:B-1----:R-:W-:Y:S01]  /*2930*/  IMAD.WIDE R186, R52, 0x2, R184 ;  /* 0x0000000234ba7825 */ /* 0x002fe200078e02b8 */
[----:B------:R-:W-:-:S05]  /*2940*/  PRMT R243, RZ, 0x7610, R243 ;  /* 0x00007610fff37816 */ /* 0x000fca00000000f3 */
[----:B------:R0:W3:Y:S02]  /*2950*/  @!P0 LDG.E.U16 R241, [R186.64] ;  /* 0x00000006baf18981 */ /* 0x0000e4000c1e1500 */
[----:B0-----:R-:W-:Y:S02]  /*2960*/  IMAD.MOV.U32 R186, RZ, RZ, R190 ;  /* 0x000000ffffba7224 */ /* 0x001fe400078e00be */
[----:B------:R-:W-:Y:S02]  /*2970*/  IMAD.MOV.U32 R187, RZ, RZ, R191 ;  /* 0x000000ffffbb7224 */ /* 0x000fe400078e00bf */
[----:B------:R-:W-:Y:S01]  /*2980*/  IMAD.WIDE R190, R52, 0x2, R188 ;  /* 0x0000000234be7825 */ /* 0x000fe200078e02bc */
[----:B------:R-:W-:-:S04]  /*2990*/  PRMT R246, RZ, 0x7610, R246 ;  /* 0x00007610fff67816 */ /* 0x000fc800000000f6 */
[----:B------:R0:W3:Y:S01]  /*29a0*/  @!P0 LDG.E.U16 R243, [R190.64] ;  /* 0x00000006bef38981 */ /* 0x0000e2000c1e1500 */
[----:B------:R-:W-:Y:S01]  /*29b0*/  PRMT R244, RZ, 0x7610, R244 ;  /* 0x00007610fff47816 */ /* 0x000fe200000000f4 */
[----:B------:R-:W-:-:S05]  /*29c0*/  IMAD.WIDE R56, R52, 0x2, R186 ;  /* 0x0000000234387825 */ /* 0x000fca00078e02ba */
[----:B------:R1:W3:Y:S01]  /*29d0*/  @!P0 LDG.E.U16 R244, [R56.64] ;  /* 0x0000000638f48981 */ /* 0x0002e2000c1e1500 */
[----:B0-----:R-:W-:Y:S02]  /*29e0*/  IMAD.MOV.U32 R190, RZ, RZ, R192 ;  /* 0x000000ffffbe7224 */ /* 0x001fe400078e00c0 */
[----:B------:R-:W-:-:S04]  /*29f0*/  IMAD.MOV.U32 R191, RZ, RZ, R193 ;  /* 0x000000ffffbf7224 */ /* 0x000fc800078e00c1 */
[----:B------:R-:W-:-:S05]  /*2a00*/  IMAD.WIDE R192, R52, 0x2, R190 ;  /* 0x0000000234c07825 */ /* 0x000fca00078e02be */
[----:B------:R0:W3:Y:S01]  /*2a10*/  @!P0 LDG.E.U16 R246, [R192.64] ;  /* 0x00000006c0f68981 */ /* 0x0000e2000c1e1500 */
[----:B------:R-:W-:-:S04]  /*2a20*/  IMAD.WIDE R250, R52, 0x2, R194 ;  /* 0x0000000234fa7825 */ /* 0x000fc800078e02c2 */
[----:B0-----:R-:W-:Y:S02]  /*2a30*/  IMAD.MOV.U32 R192, RZ, RZ, R248 ;  /* 0x000000ffffc07224 */ /* 0x001fe400078e00f8 */
[--C-:B------:R-:W-:Y:S01]  /*2a40*/  IMAD.MOV.U32 R193, RZ, RZ, R245.reuse ;  /* 0x000000ffffc17224 */ /* 0x100fe200078e00f5 */
[----:B------:R-:W-:-:S03]  /*2a50*/  PRMT R245, RZ, 0x7610, R245 ;  /* 0x00007610fff57816 */ /* 0x000fc600000000f5 */
[C---:B-1----:R-:W-:Y:S01]  /*2a60*/  IMAD.WIDE R56, R52.reuse, 0x2, R192 ;  /* 0x0000000234387825 */ /* 0x042fe200078e02c0 */
[----:B------:R-:W-:Y:S02]  /*2a70*/  PRMT R248, RZ, 0x7610, R248 ;  /* 0x00007610fff87816 */ /* 0x000fe400000000f8 */
[----:B------:R-:W-:Y:S02]  /*2a80*/  PRMT R252, RZ, 0x7610, R252 ;  /* 0x00007610fffc7816 */ /* 0x000fe400000000fc */
[----:B------:R0:W3:Y:S04]  /*2a90*/  @!P0 LDG.E.U16 R245, [R56.64] ;  /* 0x0000000638f58981 */ /* 0x0000e8000c1e1500 */
[----:B------:R1:W3:Y:S01]  /*2aa0*/  @!P0 LDG.E.U16 R248, [R250.64] ;  /* 0x00000006faf88981 */ /* 0x0002e2000c1e1500 */
[----:B0-----:R-:W-:Y:S01]  /*2ab0*/  IMAD.WIDE R56, R52, 0x2, R196 ;  /* 0x0000000234387825 */ /* 0x001fe200078e02c4 */
[----:B-1----:R-:W-:-:S04]  /*2ac0*/  PRMT R250, RZ, 0x7610, R250 ;  /* 0x00007610fffa7816 */ /* 0x002fc800000000fa */
[----:B------:R0:W3:Y:S02]  /*2ad0*/  @!P0 LDG.E.U16 R252, [R56.64] ;  /* 0x0000000638fc8981 */ /* 0x0000e4000c1e1500 */
[----:B0-----:R-:W-:-:S05]  /*2ae0*/  IMAD.WIDE R56, R52, 0x2, R198 ;  /* 0x0000000234387825 */ /* 0x001fca00078e02c6 */
[----:B------:R-:W3:Y:S04]  /*2af0*/  @!P0 LDG.E.U16 R250, [R56.64] ;  /* 0x0000000638fa8981 */ /* 0x000ee8000c1e1500 */
[----:B------:R-:W-:Y:S04]  /*2b00*/  STS.U16 [R2], R249 ;  /* 0x000000f902007388 */ /* 0x000fe80000000400 */
[----:B-----5:R-:W-:Y:S04]  /*2b10*/  STS.U16 [R2+0x800], R247 ;  /* 0x000800f702007388 */ /* 0x020fe80000000400 */
[----:B----4-:R-:W-:Y:S04]  /*2b20*/  STS.U16 [R2+0x1000], R63 ;  /* 0x0010003f02007388 */ /* 0x010fe80000000400 */
[----:B--2---:R-:W-:Y:S04]  /*2b30*/  STS.U16 [R2+0x1800], R71 ;  /* 0x0018004702007388 */ /* 0x004fe80000000400 */
[----:B------:R-:W-:Y:S04]  /*2b40*/  STS.U16 [R2+0x2000], R75 ;  /* 0x0020004b02007388 */ /* 0x000fe80000000400 */
        /* <DEDUP_REMOVED lines=42> */
[----:B---3--:R-:W-:Y:S04]  /*2df0*/  STS.U16 [R154+0x7c00], R239 ;  /* 0x007c00ef9a007388 */ /* 0x008fe80000000400 */
        /* <DEDUP_REMOVED lines=24> */
[----:B------:R-:W-:Y:S06]  /*2f80*/  BAR.SYNC.DEFER_BLOCKING 0x0 ;  /* 0x0000000000007b1d */ /* 0x000fec0000010000 */
[----:B------:R-:W-:Y:S04]  /*2f90*/  LDSM.16.MT88.4 R60, [R0] ;  /* 0x00000000003c783b */ /* 0x000fe80000004200 */
[----:B------:R-:W0:Y:S04]  /*2fa0*/  LDSM.16.M88.4 R68, [R152+0x8000] ;  /* 0x008000009844783b */ /* 0x000e280000000200 */
[----:B------:R-:W1:Y:S04]  /*2fb0*/  LDSM.16.M88.4 R72, [R152+0x8800] ;  /* 0x008800009848783b */ /* 0x000e680000000200 */
[----:B------:R-:W2:Y:S04]  /*2fc0*/  LDSM.16.MT88.4 R76, [R0+0x1000] ;  /* 0x00100000004c783b */ /* 0x000ea80000004200 */
[----:B------:R-:W-:Y:S04]  /*2fd0*/  LDSM.16.MT88.4 R84, [R0+0x2000] ;  /* 0x002000000054783b */ /* 0x000fe80000004200 */
[----:B------:R-:W3:Y:S01]  /*2fe0*/  LDSM.16.M88.4 R56, [R156+0x8000] ;  /* 0x008000009c38783b */ /* 0x000ee20000000200 */
[C---:B0-----:R-:W-:Y:S08]  /*2ff0*/  HMMA.16816.F32.BF16 R64, R60.reuse, R68, R64 ;  /* 0x000000443c40723c */ /* 0x041ff00000041840 */
[----:B-1----:R-:W-:Y:S01]  /*3000*/  HMMA.16816.F32.BF16 R80, R60, R72, R80 ;  /* 0x000000483c50723c */ /* 0x002fe20000041850 */
[----:B------:R-:W0:-:S15]  /*3010*/  LDSM.16.M88.4 R60, [R156+0x8800] ;  /* 0x008800009c3c783b */ /* 0x000e1e0000000200 */
[C---:B--2---:R-:W-:Y:S01]  /*3020*/  HMMA.16816.F32.BF16 R68, R76.reuse, R70, R64 ;  /* 0x000000464c44723c */ /* 0x044fe20000041840 */
[----:B------:R-:W1:Y:S07]  /*3030*/  LDSM.16.MT88.4 R64, [R0+0x3000] ;  /* 0x003000000040783b */ /* 0x000e6e0000004200 */
[----:B------:R-:W-:Y:S01]  /*3040*/  HMMA.16816.F32.BF16 R80, R76, R74, R80 ;  /* 0x0000004a4c50723c */ /* 0x000fe20000041850 */
[----:B------:R-:W-:Y:S04]  /*3050*/  LDSM.16.MT88.4 R72, [R0+0x4000] ;  /* 0x004000000048783b */ /* 0x000fe80000004200 */
[----:B------:R-:W2:Y:S11]  /*3060*/  LDSM.16.M88.4 R76, [R152+0x8080] ;  /* 0x00808000984c783b */ /* 0x000eb60000000200 */
[C---:B---3--:R-:W-:Y:S08]  /*3070*/  HMMA.16816.F32.BF16 R68, R84.reuse, R56, R68 ;  /* 0x000000385444723c */ /* 0x048ff00000041844 */
[----:B0-----:R-:W-:Y:S01]  /*3080*/  HMMA.16816.F32.BF16 R84, R84, R60, R80 ;  /* 0x0000003c5454723c */ /* 0x001fe20000041850 */
[----:B------:R-:W0:-:S15]  /*3090*/  LDSM.16.M88.4 R80, [R152+0x8880] ;  /* 0x008880009850783b */ /* 0x000e1e0000000200 */
[C---:B-1----:R-:W-:Y:S01]  /*30a0*/  HMMA.16816.F32.BF16 R68, R64.reuse, R58, R68 ;  /* 0x0000003a4044723c */ /* 0x042fe20000041844 */
[----:B------:R-:W1:Y:S07]  /*30b0*/  LDSM.16.MT88.4 R56, [R0+0x5000] ;  /* 0x005000000038783b */ /* 0x000e6e0000004200 */
[----:B------:R-:W-:Y:S01]  /*30c0*/  HMMA.16816.F32.BF16 R84, R64, R62, R84 ;  /* 0x0000003e4054723c */ /* 0x000fe20000041854 */
[----:B------:R-:W-:Y:S04]  /*30d0*/  LDSM.16.MT88.4 R60, [R0+0x6000] ;  /* 0x00600000003c783b */ /* 0x000fe80000004200 */
[----:B------:R-:W3:Y:S11]  /*30e0*/  LDSM.16.M88.4 R64, [R156+0x8080] ;  /* 0x008080009c40783b */ /* 0x000ef60000000200 */
[C---:B--2---:R-:W-:Y:S08]  /*30f0*/  HMMA.16816.F32.BF16 R68, R72.reuse, R76, R68 ;  /* 0x0000004c4844723c */ /* 0x044ff00000041844 */
[----:B0-----:R-:W-:Y:S01]  /*3100*/  HMMA.16816.F32.BF16 R84, R72, R80, R84 ;  /* 0x000000504854723c */ /* 0x001fe20000041854 */
[----:B------:R-:W0:-:S15]  /*3110*/  LDSM.16.M88.4 R72, [R156+0x8880] ;  /* 0x008880009c48783b */ /* 0x000e1e0000000200 */
[C---:B-1----:R-:W-:Y:S01]  /*3120*/  HMMA.16816.F32.BF16 R76, R56.reuse, R78, R68 ;  /* 0x0000004e384c723c */ /* 0x042fe20000041844 */
[----:B------:R-:W1:Y:S07]  /*3130*/  LDSM.16.MT88.4 R68, [R0+0x7000] ;  /* 0x007000000044783b */ /* 0x000e6e0000004200 */
[----:B------:R-:W-:Y:S01]  /*3140*/  HMMA.16816.F32.BF16 R84, R56, R82, R84 ;  /* 0x000000523854723c */ /* 0x000fe20000041854 */
[----:B------:R-:W-:-:S15]  /*3150*/  IADD3 R151, R151, -0x1, RZ ;  /* 0xffffffff97977810 */ /* 0x000fde0007ffe0ff */
[C---:B---3--:R-:W-:Y:S08]  /*3160*/  HMMA.16816.F32.BF16 R76, R60.reuse, R64, R76 ;  /* 0x000000403c4c723c */ /* 0x048ff0000004184c */
[----:B0-----:R-:W-:Y:S01]  /*3170*/  HMMA.16816.F32.BF16 R84, R60, R72, R84 ;  /* 0x000000483c54723c */ /* 0x001fe20000041854 */
[----:B------:R-:W-:Y:S01]  /*3180*/  ISETP.NE.U32.AND P0, PT, R151, RZ, PT ;  /* 0x000000ff9700720c */ /* 0x000fe20003f05070 */
[----:B------:R-:W-:Y:S01]  /*3190*/  IMAD.WIDE R244, R54, 0x2, R192 ;  /* 0x0000000236f47825 */ /* 0x000fe200078e02c0 */
[----:B------:R-:W-:-:S03]  /*31a0*/  UIADD3 UR4, UR4, -0x80, URZ ;  /* 0xffffff8004047890 */ /* 0x000fc6000fffe03f */
[----:B------:R-:W-:-:S04]  /*31b0*/  IMAD.WIDE R240, R54, 0x2, R184 ;  /* 0x0000000236f07825 */ /* 0x000fc800078e02b8 */
[----:B------:R-:W-:-:S04]  /*31c0*/  IMAD.WIDE R192, R54, 0x2, R190 ;  /* 0x0000000236c07825 */ /* 0x000fc800078e02be */
[----:B------:R-:W-:Y:S02]  /*31d0*/  IMAD.MOV.U32 R248, RZ, RZ, R244 ;  /* 0x000000fffff87224 */ /* 0x000fe400078e00f4 */
[----:B-1----:R-:W-:Y:S01]  /*31e0*/  HMMA.16816.F32.BF16 R64, R68, R66, R76 ;  /* 0x000000424440723c */ /* 0x002fe2000004184c */
[----:B------:R-:W-:-:S04]  /*31f0*/  IMAD.WIDE R198, R54, 0x2, R198 ;  /* 0x0000000236c67825 */ /* 0x000fc800078e02c6 */
[----:B------:R-:W-:-:S03]  /*3200*/  IMAD.WIDE R196, R54, 0x2, R196 ;  /* 0x0000000236c47825 */ /* 0x000fc600078e02c4 */
[----:B------:R-:W-:Y:S01]  /*3210*/  HMMA.16816.F32.BF16 R80, R68, R74, R84 ;  /* 0x0000004a4450723c */ /* 0x000fe20000041854 */
[----:B------:R-:W-:-:S04]  /*3220*/  IMAD.WIDE R194, R54, 0x2, R194 ;  /* 0x0000000236c27825 */ /* 0x000fc800078e02c2 */
[----:B------:R-:W-:-:S04]  /*3230*/  IMAD.WIDE R188, R54, 0x2, R188 ;  /* 0x0000000236bc7825 */ /* 0x000fc800078e02bc */
[----:B------:R-:W-:-:S04]  /*3240*/  IMAD.WIDE R190, R54, 0x2, R186 ;  /* 0x0000000236be7825 */ /* 0x000fc800078e02ba */
[----:B------:R-:W-:-:S04]  /*3250*/  IMAD.WIDE R200, R55, 0x2, R200 ;  /* 0x0000000237c87825 */ /* 0x000fc800078e02c8 */
[----:B------:R-:W-:Y:S01]  /*3260*/  IMAD.MOV.U32 R244, RZ, RZ, R240 ;  /* 0x000000fffff47224 */ /* 0x000fe200078e00f0 */
[----:B------:R-:W-:Y:S01]  /*3270*/  @!P0 CALL.REL.NOINC `(.L_x_1) ;  /* 0x0000001000008944 */ /* 0x000fe20003c00000 */
[----:B------:R-:W-:Y:S05]  /*3280*/  BRA `(.L_x_2) ;  /* 0xffffe65000007947 */ /* 0x000fea000383ffff */
.L_x_1:
[----:B------:R-:W-:-:S04]  /*3290*/  NOP ;  /* 0x0000000000007918 */ /* 0x000fc80000000000 */
[----:B------:R-:W-:-:S01]  /*32a0*/  NOP ;  /* 0x0000000000007918 */ /* 0x000fc20000000000 */
[----:B------:R-:W-:Y:S02]  /*32b0*/  F2FP.BF16.PACK_AB R67, R83, R67 ;  /* 0x000000435343723e */ /* 0x000fe400000010ff */
[----:B------:R-:W-:Y:S02]  /*32c0*/  F2FP.BF16.PACK_AB R66, R82, R66 ;  /* 0x000000425242723e */ /* 0x000fe400000010ff */
[----:B------:R-:W-:Y:S02]  /*32d0*/  F2FP.BF16.PACK_AB R65, R81, R65 ;  /* 0x000000415141723e */ /* 0x000fe400000010ff */
[----:B------:R-:W-:Y:S02]  /*32e0*/  F2FP.BF16.PACK_AB R64, R80, R64 ;  /* 0x000000405040723e */ /* 0x000fe400000010ff */
.L_x_0:
[----:B------:R-:W-:Y:S01]  /*32f0*/  BAR.SYNC.DEFER_BLOCKING 0x0 ;  /* 0x0000000000007b1d */ /* 0x000fe20000010000 */
[C---:B------:R-:W-:Y:S01]  /*3300*/  IMAD.SHL.U32 R0, R13.reuse, 0x4, RZ ;  /* 0x000000040d007824 */ /* 0x040fe200078e00ff */
[----:B------:R-:W-:Y:S01]  /*3310*/  SHF.R.S32.HI R16, RZ, 0x5, R13 ;  /* 0x00000005ff107819 */ /* 0x000fe2000001140d */
[C---:B------:R-:W-:Y:S01]  /*3320*/  IMAD.SHL.U32 R2, R13.reuse, 0x10, RZ ;  /* 0x000000100d027824 */ /* 0x040fe200078e00ff */
[----:B------:R-:W-:-:S02]  /*3330*/  LOP3.LUT R13, R13, 0x18, RZ, 0xc0, !PT ;  /* 0x000000180d0d7812 */ /* 0x000fc400078ec0ff */
[----:B------:R-:W-:Y:S02]  /*3340*/  LOP3.LUT R15, R0, 0x7c, RZ, 0xc0, !PT ;  /* 0x0000007c000f7812 */ /* 0x000fe400078ec0ff */
[----:B------:R-:W-:Y:S02]  /*3350*/  LOP3.LUT R14, R2, 0x70, RZ, 0xc0, !PT ;  /* 0x00000070020e7812 */ /* 0x000fe400078ec0ff */
[----:B------:R-:W-:Y:S02]  /*3360*/  LOP3.LUT R15, R15, 0x180, R12, 0xf8, !PT ;  /* 0x000001800f0f7812 */ /* 0x000fe400078ef80c */
[----:B------:R-:W-:Y:S01]  /*3370*/  SGXT R2, R16, 0x1 ;  /* 0x000000011002781a */ /* 0x000fe20000000200 */
[----:B------:R-:W-:Y:S01]  /*3380*/  IMAD R17, R13, 0x80, R14 ;  /* 0x000000800d117824 */ /* 0x000fe200078e020e */
[----:B------:R-:W-:Y:S01]  /*3390*/  LOP3.LUT R0, R0, 0x380, RZ, 0xc0, !PT ;  /* 0x0000038000007812 */ /* 0x000fe200078ec0ff */
[----:B------:R-:W-:Y:S01]  /*33a0*/  IMAD R16, R4, c[0x0][0x198], RZ ;  /* 0x0000660004107a24 */ /* 0x000fe200078e02ff */
[----:B------:R-:W-:-:S02]  /*33b0*/  LOP3.LUT R2, R15, 0x808, R2, 0x78, !PT ;  /* 0x000008080f027812 */ /* 0x000fc400078e7802 */
[C---:B------:R-:W-:Y:S01]  /*33c0*/  ISETP.GE.AND P0, PT, R3.reuse, c[0x0][0x178], PT ;  /* 0x00005e0003007a0c */ /* 0x040fe20003f06270 */
[----:B------:R-:W-:Y:S01]  /*33d0*/  IMAD.IADD R12, R0, 0x1, R17 ;  /* 0x00000001000c7824 */ /* 0x000fe200078e0211 */
[----:B------:R-:W-:Y:S01]  /*33e0*/  LOP3.LUT R0, R2, 0x4, RZ, 0x3c, !PT ;  /* 0x0000000402007812 */ /* 0x000fe200078e3cff */
[----:B------:R-:W-:Y:S01]  /*33f0*/  IMAD R3, R3, c[0x0][0x194], RZ ;  /* 0x0000650003037a24 */ /* 0x000fe200078e02ff */
[C---:B------:R-:W-:Y:S01]  /*3400*/  ISETP.LT.AND P1, PT, R11.reuse, c[0x0][0x17c], !P0 ;  /* 0x00005f000b007a0c */ /* 0x040fe20004721270 */
[----:B------:R-:W-:Y:S01]  /*3410*/  IMAD R11, R11, c[0x0][0x198], RZ ;  /* 0x000066000b0b7a24 */ /* 0x000fe200078e02ff */
[----:B------:R-:W-:Y:S01]  /*3420*/  STS [R2], R64 ;  /* 0x0000004002007388 */ /* 0x000fe20000000800 */
[----:B------:R-:W-:Y:S02]  /*3430*/  LEA.HI R12, R13, R12, RZ, 0x1f ;  /* 0x0000000c0d0c7211 */ /* 0x000fe400078ff8ff */
[----:B------:R-:W-:Y:S01]  /*3440*/  LEA R18, P2, R3, c[0x0][0x170], 0x1 ;  /* 0x00005c0003127a11 */ /* 0x000fe200078408ff */
[----:B------:R0:W-:Y:S01]  /*3450*/  STS [R2+0x200], R65 ;  /* 0x0002004102007388 */ /* 0x0001e20000000800 */
[----:B------:R-:W-:-:S02]  /*3460*/  LOP3.LUT R13, R12, 0x4, RZ, 0x3c, !PT ;  /* 0x000000040c0d7812 */ /* 0x000fc400078e3cff */
[C---:B------:R-:W-:Y:S01]  /*3470*/  LOP3.LUT R14, R12.reuse, 0x8, RZ, 0x3c, !PT ;  /* 0x000000080c0e7812 */ /* 0x040fe200078e3cff */
[----:B------:R-:W-:Y:S01]  /*3480*/  STS [R0+0x400], R66 ;  /* 0x0004004200007388 */ /* 0x000fe20000000800 */
[----:B------:R-:W-:Y:S02]  /*3490*/  LOP3.LUT R15, R12, 0xc, RZ, 0x3c, !PT ;  /* 0x0000000c0c0f7812 */ /* 0x000fe400078e3cff */
[----:B------:R-:W-:Y:S01]  /*34a0*/  LEA.HI.X.SX32 R20, R3, c[0x0][0x174], 0x1, P2 ;  /* 0x00005d0003147a11 */ /* 0x000fe200010f0eff */
[----:B------:R1:W-:Y:S04]  /*34b0*/  STS [R0+0x600], R67 ;  /* 0x0006004300007388 */ /* 0x0003e80000000800 */
[----:B------:R-:W-:Y:S01]  /*34c0*/  BAR.SYNC.DEFER_BLOCKING 0x0 ;  /* 0x0000000000007b1d */ /* 0x000fe20000010000 */
[----:B------:R-:W-:-:S02]  /*34d0*/  ISETP.LT.AND P4, PT, R10, c[0x0][0x17c], !P0 ;  /* 0x00005f000a007a0c */ /* 0x000fc40004781270 */
[----:B0-----:R-:W-:Y:S02]  /*34e0*/  LEA R2, P2, R11, R18, 0x1 ;  /* 0x000000120b027211 */ /* 0x001fe400078408ff */
[----:B------:R-:W-:Y:S01]  /*34f0*/  ISETP.LT.AND P5, PT, R9, c[0x0][0x17c], !P0 ;  /* 0x00005f0009007a0c */ /* 0x000fe200047a1270 */
[----:B-1----:R-:W-:Y:S01]  /*3500*/  IMAD R0, R10, c[0x0][0x198], RZ ;  /* 0x000066000a007a24 */ /* 0x002fe200078e02ff */
[----:B------:R-:W-:Y:S01]  /*3510*/  LEA.HI.X.SX32 R3, R11, R20, 0x1, P2 ;  /* 0x000000140b037211 */ /* 0x000fe200010f0eff */
[----:B------:R-:W-:-:S03]  /*3520*/  IMAD R9, R9, c[0x0][0x198], RZ ;  /* 0x0000660009097a24 */ /* 0x000fc600078e02ff */
[----:B------:R-:W-:-:S04]  /*3530*/  LEA R10, P3, R0, R18, 0x1 ;  /* 0x00000012000a7211 */ /* 0x000fc800078608ff */
[----:B------:R-:W-:Y:S01]  /*3540*/  LEA.HI.X.SX32 R11, R0, R20, 0x1, P3 ;  /* 0x00000014000b7211 */ /* 0x000fe200018f0eff */
[----:B------:R-:W-:Y:S01]  /*3550*/  IMAD R0, R8, c[0x0][0x198], RZ ;  /* 0x0000660008007a24 */ /* 0x000fe200078e02ff */
[C---:B------:R-:W-:Y:S01]  /*3560*/  ISETP.LT.AND P3, PT, R7.reuse, c[0x0][0x17c], !P0 ;  /* 0x00005f0007007a0c */ /* 0x040fe20004761270 */
[----:B------:R-:W-:Y:S01]  /*3570*/  IMAD R7, R7, c[0x0][0x198], RZ ;  /* 0x0000660007077a24 */ /* 0x000fe200078e02ff */
[----:B------:R-:W0:Y:S04]  /*3580*/  LDS R17, [R12] ;  /* 0x000000000c117984 */ /* 0x000e280000000800 */
[----:B------:R1:W2:Y:S04]  /*3590*/  LDS R19, [R13] ;  /* 0x000000000d137984 */ /* 0x0002a80000000800 */
[----:B------:R-:W3:Y:S04]  /*35a0*/  LDS R21, [R14] ;  /* 0x000000000e157984 */ /* 0x000ee80000000800 */
[----:B------:R4:W5:Y:S01]  /*35b0*/  LDS R23, [R15] ;  /* 0x000000000f177984 */ /* 0x0009620000000800 */
[----:B-1----:R-:W-:-:S02]  /*35c0*/  IMAD R13, R6, c[0x0][0x198], RZ ;  /* 0x00006600060d7a24 */ /* 0x002fc400078e02ff */
[----:B----4-:R-:W-:Y:S01]  /*35d0*/  IMAD R15, R5, c[0x0][0x198], RZ ;  /* 0x00006600050f7a24 */ /* 0x010fe200078e02ff */
[----:B0-----:R0:W-:Y:S04]  /*35e0*/  @P1 STG.E.U16 [R2.64], R17 ;  /* 0x0000001102001986 */ /* 0x0011e8000c101506 */
[----:B--2---:R1:W-:Y:S01]  /*35f0*/  @P4 STG.E.U16 [R10.64], R19 ;  /* 0x000000130a004986 */ /* 0x0043e2000c101506 */
[----:B------:R-:W-:Y:S02]  /*3600*/  ISETP.LT.AND P4, PT, R8, c[0x0][0x17c], !P0 ;  /* 0x00005f0008007a0c */ /* 0x000fe40004781270 */
[----:B------:R-:W-:-:S04]  /*3610*/  LEA R8, P6, R9, R18, 0x1 ;  /* 0x0000001209087211 */ /* 0x000fc800078c08ff */
[----:B------:R-:W-:Y:S02]  /*3620*/  LEA.HI.X.SX32 R9, R9, R20, 0x1, P6 ;  /* 0x0000001409097211 */ /* 0x000fe400030f0eff */
[CC--:B0-----:R-:W-:Y:S02]  /*3630*/  LEA R2, P1, R0.reuse, R18.reuse, 0x1 ;  /* 0x0000001200027211 */ /* 0x0c1fe400078208ff */
[-C--:B------:R-:W-:Y:S01]  /*3640*/  LEA R12, P6, R13, R18.reuse, 0x1 ;  /* 0x000000120d0c7211 */ /* 0x080fe200078c08ff */
[----:B---3--:R0:W-:Y:S01]  /*3650*/  @P5 STG.E.U16 [R8.64], R21 ;  /* 0x0000001508005986 */ /* 0x0081e2000c101506 */
[----:B-1----:R-:W-:Y:S02]  /*3660*/  LEA R10, P2, R7, R18, 0x1 ;  /* 0x00000012070a7211 */ /* 0x002fe400078408ff */
[----:B------:R-:W-:Y:S02]  /*3670*/  LEA.HI.X.SX32 R3, R0, R20, 0x1, P1 ;  /* 0x0000001400037211 */ /* 0x000fe400008f0eff */
[----:B------:R-:W-:-:S02]  /*3680*/  LEA R14, P1, R15, R18, 0x1 ;  /* 0x000000120f0e7211 */ /* 0x000fc400078208ff */
[-C--:B------:R-:W-:Y:S01]  /*3690*/  LEA.HI.X.SX32 R11, R7, R20.reuse, 0x1, P2 ;  /* 0x00000014070b7211 */ /* 0x080fe200010f0eff */
[----:B-----5:R0:W-:Y:S01]  /*36a0*/  @P4 STG.E.U16 [R2.64], R23 ;  /* 0x0000001702004986 */ /* 0x0201e2000c101506 */
[----:B------:R-:W-:Y:S02]  /*36b0*/  ISETP.LT.AND P2, PT, R6, c[0x0][0x17c], !P0 ;  /* 0x00005f0006007a0c */ /* 0x000fe40004741270 */
[----:B------:R-:W-:Y:S02]  /*36c0*/  LEA.HI.X.SX32 R15, R15, R20, 0x1, P1 ;  /* 0x000000140f0f7211 */ /* 0x000fe400008f0eff */
[----:B------:R-:W-:Y:S02]  /*36d0*/  ISETP.LT.AND P1, PT, R5, c[0x0][0x17c], !P0 ;  /* 0x00005f0005007a0c */ /* 0x000fe40004721270 */
[----:B------:R-:W-:Y:S02]  /*36e0*/  ISETP.LT.AND P0, PT, R4, c[0x0][0x17c], !P0 ;  /* 0x00005f0004007a0c */ /* 0x000fe40004701270 */
[----:B------:R-:W-:-:S02]  /*36f0*/  PRMT R5, R17, 0x7632, R5 ;  /* 0x0000763211057816 */ /* 0x000fc40000000005 */
[----:B------:R-:W-:Y:S02]  /*3700*/  LEA.HI.X.SX32 R13, R13, R20, 0x1, P6 ;  /* 0x000000140d0d7211 */ /* 0x000fe400030f0eff */
[----:B------:R-:W-:Y:S01]  /*3710*/  PRMT R19, R19, 0x7632, R19 ;  /* 0x0000763213137816 */ /* 0x000fe20000000013 */
[----:B------:R0:W-:Y:S01]  /*3720*/  @P3 STG.E.U16 [R10.64], R5 ;  /* 0x000000050a003986 */ /* 0x0001e2000c101506 */
[----:B------:R-:W-:Y:S02]  /*3730*/  PRMT R0, R21, 0x7632, R0 ;  /* 0x0000763215007816 */ /* 0x000fe40000000000 */
[C---:B------:R-:W-:Y:S01]  /*3740*/  LEA R6, P6, R16.reuse, R18, 0x1 ;  /* 0x0000001210067211 */ /* 0x040fe200078c08ff */
[----:B------:R0:W-:Y:S03]  /*3750*/  @P2 STG.E.U16 [R12.64], R19 ;  /* 0x000000130c002986 */ /* 0x0001e6000c101506 */
[----:B------:R-:W-:Y:S01]  /*3760*/  LEA.HI.X.SX32 R7, R16, R20, 0x1, P6 ;  /* 0x0000001410077211 */ /* 0x000fe200030f0eff */
[----:B------:R0:W-:Y:S01]  /*3770*/  @P1 STG.E.U16 [R14.64], R0 ;  /* 0x000000000e001986 */ /* 0x0001e2000c101506 */
[----:B------:R-:W-:Y:S07]  /*3780*/  @!P0 EXIT ;  /* 0x000000000000894d */ /* 0x000fee0003800000 */
[----:B0-----:R-:W-:-:S05]  /*3790*/  PRMT R3, R23, 0x7632, R3 ;  /* 0x0000763217037816 */ /* 0x001fca0000000003 */
[----:B------:R-:W-:Y:S01]  /*37a0*/  STG.E.U16 [R6.64], R3 ;  /* 0x0000000306007986 */ /* 0x000fe2000c101506 */
[----:B------:R-:W-:Y:S05]  /*37b0*/  EXIT ;  /* 0x000000000000794d */ /* 0x000fea0003800000 */
.L_x_3:
[----:B------:R-:W-:-:S00]  /*37c0*/  BRA `(.L_x_3) ;  /* 0xfffffff000007947 */ /* 0x000fc0000383ffff */
[----:B------:R-:W-:-:S00]  /*37d0*/  NOP ;  /* 0x0000000000007918 */ /* 0x000fc00000000000 */
        /* <DEDUP_REMOVED lines=10> */
.L_x_4:


//--------------------- .nv.shared.matmul_kernel  --------------------------
	.section	.nv.shared.matmul_kernel,"aw",@nobits
	.sectionflags	@""
	.align	16
